	.target	sm_90a

	.elftype	@"ET_EXEC"


//--------------------- .note.nv.tkinfo           --------------------------
	.section	.note.nv.tkinfo,"",@"SHT_NOTE"
	.sectionflags	@"SHF_NOTE_NV_TKINFO"
	.tkinfo
        /*0018*/ 	.word	0x00000002
        /*0030*/ 	.string	""
        /*0030*/ 	.string	"ptxas"
        /*0030*/ 	.string	"Cuda compilation tools, release 13.0, V13.0.88"
        /*0030*/ 	.string	"Build cuda_13.0.r13.0/compiler.36424714_0"
        /*0030*/ 	.string	"-arch sm_90a -m 64 "



//--------------------- .note.nv.cuinfo           --------------------------
	.section	.note.nv.cuinfo,"",@"SHT_NOTE"
	.sectionflags	@"SHF_NOTE_NV_CUINFO"
        /*0018*/ 	.short	0x0002
        /*001a*/ 	.short	0x005a
        /*001c*/ 	.short	0x0082
	.zero		2


//--------------------- .nv.info                  --------------------------
	.section	.nv.info,"",@"SHT_CUDA_INFO"
	.align	4


	//----- nvinfo : EIATTR_REGCOUNT
	.align		4
        /*0000*/ 	.byte	0x04, 0x2f
        /*0002*/ 	.short	(.L_12 - .L_11)
	.align		4
.L_11:
        /*0004*/ 	.word	index@(_ZN7cutlass13device_kernelINS_4gemm6kernel13GemmUniversalIN4cute5tupleIJiiiiEEENS1_10collective13CollectiveMmaINS1_37MainloopSm90TmaGmmaWarpSpecializedFP8ILi14ENS5_IJNS4_1CILi1EEESB_SB_EEENS1_32KernelTmaWarpSpecializedPingpongEEENS5_IJNSA_ILi64EEESF_NSA_ILi128EEEEEENS_12float_e4m3_tENS5_IJlSB_lEEESI_SJ_NS4_8TiledMMAINS4_8MMA_AtomIJNS4_4SM904GMMA30MMA_64x64x32_F32E4M3E4M3_SS_TNILNSN_7ScaleInE1ELSP_1EEEEEENS4_6LayoutISC_NS5_IJNSA_ILi0EEEST_ST_EEEEENS5_IJNS4_10UnderscoreESW_SW_EEEEENS4_13SM90_TMA_LOADENS4_14ComposedLayoutINS4_7SwizzleILi3ELi4ELi3EEENS4_18smem_ptr_flag_bitsILi8EEENSS_INS5_IJNSA_ILi8EEESG_EEENS5_IJSG_SB_EEEEEEEvNS4_8identityESZ_S19_vS1A_EENS_8epilogue10collective6detail29Sm90TmaWarpSpecializedAdapterINS1D_15DefaultEpilogueISI_SJ_SJ_NS1C_6thread17LinearCombinationISI_Li1EffLNS1H_9ScaleType4KindE0ELNS_15FloatRoundStyleE2ESI_EENS1_15EpilogueDefaultEEEEEvvEEEEvNT_6ParamsE)
        /*0008*/ 	.word	0x000000a8


	//----- nvinfo : EIATTR_FRAME_SIZE
	.align		4
.L_12:
        /*000c*/ 	.byte	0x04, 0x11
        /*000e*/ 	.short	(.L_14 - .L_13)
	.align		4
.L_13:
        /*0010*/ 	.word	index@(_ZN7cutlass13device_kernelINS_4gemm6kernel13GemmUniversalIN4cute5tupleIJiiiiEEENS1_10collective13CollectiveMmaINS1_37MainloopSm90TmaGmmaWarpSpecializedFP8ILi14ENS5_IJNS4_1CILi1EEESB_SB_EEENS1_32KernelTmaWarpSpecializedPingpongEEENS5_IJNSA_ILi64EEESF_NSA_ILi128EEEEEENS_12float_e4m3_tENS5_IJlSB_lEEESI_SJ_NS4_8TiledMMAINS4_8MMA_AtomIJNS4_4SM904GMMA30MMA_64x64x32_F32E4M3E4M3_SS_TNILNSN_7ScaleInE1ELSP_1EEEEEENS4_6LayoutISC_NS5_IJNSA_ILi0EEEST_ST_EEEEENS5_IJNS4_10UnderscoreESW_SW_EEEEENS4_13SM90_TMA_LOADENS4_14ComposedLayoutINS4_7SwizzleILi3ELi4ELi3EEENS4_18smem_ptr_flag_bitsILi8EEENSS_INS5_IJNSA_ILi8EEESG_EEENS5_IJSG_SB_EEEEEEEvNS4_8identityESZ_S19_vS1A_EENS_8epilogue10collective6detail29Sm90TmaWarpSpecializedAdapterINS1D_15DefaultEpilogueISI_SJ_SJ_NS1C_6thread17LinearCombinationISI_Li1EffLNS1H_9ScaleType4KindE0ELNS_15FloatRoundStyleE2ESI_EENS1_15EpilogueDefaultEEEEEvvEEEEvNT_6ParamsE)
        /*0014*/ 	.word	0x00000000


	//----- nvinfo : EIATTR_MIN_STACK_SIZE
	.align		4
.L_14:
        /*0018*/ 	.byte	0x04, 0x12
        /*001a*/ 	.short	(.L_16 - .L_15)
	.align		4
.L_15:
        /*001c*/ 	.word	index@(_ZN7cutlass13device_kernelINS_4gemm6kernel13GemmUniversalIN4cute5tupleIJiiiiEEENS1_10collective13CollectiveMmaINS1_37MainloopSm90TmaGmmaWarpSpecializedFP8ILi14ENS5_IJNS4_1CILi1EEESB_SB_EEENS1_32KernelTmaWarpSpecializedPingpongEEENS5_IJNSA_ILi64EEESF_NSA_ILi128EEEEEENS_12float_e4m3_tENS5_IJlSB_lEEESI_SJ_NS4_8TiledMMAINS4_8MMA_AtomIJNS4_4SM904GMMA30MMA_64x64x32_F32E4M3E4M3_SS_TNILNSN_7ScaleInE1ELSP_1EEEEEENS4_6LayoutISC_NS5_IJNSA_ILi0EEEST_ST_EEEEENS5_IJNS4_10UnderscoreESW_SW_EEEEENS4_13SM90_TMA_LOADENS4_14ComposedLayoutINS4_7SwizzleILi3ELi4ELi3EEENS4_18smem_ptr_flag_bitsILi8EEENSS_INS5_IJNSA_ILi8EEESG_EEENS5_IJSG_SB_EEEEEEEvNS4_8identityESZ_S19_vS1A_EENS_8epilogue10collective6detail29Sm90TmaWarpSpecializedAdapterINS1D_15DefaultEpilogueISI_SJ_SJ_NS1C_6thread17LinearCombinationISI_Li1EffLNS1H_9ScaleType4KindE0ELNS_15FloatRoundStyleE2ESI_EENS1_15EpilogueDefaultEEEEEvvEEEEvNT_6ParamsE)
        /*0020*/ 	.word	0x00000000
.L_16:


//--------------------- .nv.compat                --------------------------
	.section	.nv.compat,"",@"SHT_CUDA_COMPAT_INFO"
	.align	4
        /*0000*/ 	.byte	0x02, 0x09, 0x01, 0x00, 0x02, 0x02, 0x04, 0x00, 0x02, 0x05, 0x05, 0x00, 0x03, 0x07, 0x01, 0x01
        /*0010*/ 	.byte	0x02, 0x03, 0x01, 0x00, 0x02, 0x06, 0x01, 0x00, 0x04, 0x0b, 0x08, 0x00, 0x00, 0x00, 0x00, 0x00
        /*0020*/ 	.byte	0x00, 0x00, 0x00, 0x00


//--------------------- .nv.info._ZN7cutlass13device_kernelINS_4gemm6kernel13GemmUniversalIN4cute5tupleIJiiiiEEENS1_10collective13CollectiveMmaINS1_37MainloopSm90TmaGmmaWarpSpecializedFP8ILi14ENS5_IJNS4_1CILi1EEESB_SB_EEENS1_32KernelTmaWarpSpecializedPingpongEEENS5_IJNSA_ILi64EEESF_NSA_ILi128EEEEEENS_12float_e4m3_tENS5_IJlSB_lEEESI_SJ_NS4_8TiledMMAINS4_8MMA_AtomIJNS4_4SM904GMMA30MMA_64x64x32_F32E4M3E4M3_SS_TNILNSN_7ScaleInE1ELSP_1EEEEEENS4_6LayoutISC_NS5_IJNSA_ILi0EEEST_ST_EEEEENS5_IJNS4_10UnderscoreESW_SW_EEEEENS4_13SM90_TMA_LOADENS4_14ComposedLayoutINS4_7SwizzleILi3ELi4ELi3EEENS4_18smem_ptr_flag_bitsILi8EEENSS_INS5_IJNSA_ILi8EEESG_EEENS5_IJSG_SB_EEEEEEEvNS4_8identityESZ_S19_vS1A_EENS_8epilogue10collective6detail29Sm90TmaWarpSpecializedAdapterINS1D_15DefaultEpilogueISI_SJ_SJ_NS1C_6thread17LinearCombinationISI_Li1EffLNS1H_9ScaleType4KindE0ELNS_15FloatRoundStyleE2ESI_EENS1_15EpilogueDefaultEEEEEvvEEEEvNT_6ParamsE --------------------------
	.section	.nv.info._ZN7cutlass13device_kernelINS_4gemm6kernel13GemmUniversalIN4cute5tupleIJiiiiEEENS1_10collective13CollectiveMmaINS1_37MainloopSm90TmaGmmaWarpSpecializedFP8ILi14ENS5_IJNS4_1CILi1EEESB_SB_EEENS1_32KernelTmaWarpSpecializedPingpongEEENS5_IJNSA_ILi64EEESF_NSA_ILi128EEEEEENS_12float_e4m3_tENS5_IJlSB_lEEESI_SJ_NS4_8TiledMMAINS4_8MMA_AtomIJNS4_4SM904GMMA30MMA_64x64x32_F32E4M3E4M3_SS_TNILNSN_7ScaleInE1ELSP_1EEEEEENS4_6LayoutISC_NS5_IJNSA_ILi0EEEST_ST_EEEEENS5_IJNS4_10UnderscoreESW_SW_EEEEENS4_13SM90_TMA_LOADENS4_14ComposedLayoutINS4_7SwizzleILi3ELi4ELi3EEENS4_18smem_ptr_flag_bitsILi8EEENSS_INS5_IJNSA_ILi8EEESG_EEENS5_IJSG_SB_EEEEEEEvNS4_8identityESZ_S19_vS1A_EENS_8epilogue10collective6detail29Sm90TmaWarpSpecializedAdapterINS1D_15DefaultEpilogueISI_SJ_SJ_NS1C_6thread17LinearCombinationISI_Li1EffLNS1H_9ScaleType4KindE0ELNS_15FloatRoundStyleE2ESI_EENS1_15EpilogueDefaultEEEEEvvEEEEvNT_6ParamsE,"",@"SHT_CUDA_INFO"
	.sectionflags	@""
	.align	4


	//----- nvinfo : EIATTR_CUDA_API_VERSION
	.align		4
        /*0000*/ 	.byte	0x04, 0x37
        /*0002*/ 	.short	(.L_18 - .L_17)
.L_17:
        /*0004*/ 	.word	0x00000082


	//----- nvinfo : EIATTR_KPARAM_INFO
	.align		4
.L_18:
        /*0008*/ 	.byte	0x04, 0x17
        /*000a*/ 	.short	(.L_20 - .L_19)
.L_19:
        /*000c*/ 	.word	0x00000000
        /*0010*/ 	.short	0x0000
        /*0012*/ 	.short	0x0070
        /*0014*/ 	.byte	0x00, 0xf0, 0x01, 0x10


	//----- nvinfo : EIATTR_SPARSE_MMA_MASK
	.align		4
.L_20:
        /*0018*/ 	.byte	0x03, 0x50
        /*001a*/ 	.short	0x0000


	//----- nvinfo : EIATTR_MAXREG_COUNT
	.align		4
        /*001c*/ 	.byte	0x03, 0x1b
        /*001e*/ 	.short	0x00a8


	//----- nvinfo : EIATTR_NUM_BARRIERS
	.align		4
        /*0020*/ 	.byte	0x02, 0x4c
        /*0022*/ 	.byte	0x01
	.zero		1


	//----- nvinfo : EIATTR_MERCURY_ISA_VERSION
	.align		4
        /*0024*/ 	.byte	0x03, 0x5f
        /*0026*/ 	.short	0x0101


	//----- nvinfo : EIATTR_INT_WARP_WIDE_INSTR_OFFSETS
	.align		4
        /*0028*/ 	.byte	0x04, 0x31
        /*002a*/ 	.short	(.L_22 - .L_21)


	//   ....[0]....
.L_21:
        /*002c*/ 	.word	0x00000590


	//   ....[1]....
        /*0030*/ 	.word	0x000005b0


	//   ....[2]....
        /*0034*/ 	.word	0x00000630


	//   ....[3]....
        /*0038*/ 	.word	0x00000640


	//   ....[4]....
        /*003c*/ 	.word	0x00000650


	//   ....[5]....
        /*0040*/ 	.word	0x00000670


	//   ....[6]....
        /*0044*/ 	.word	0x000006f0


	//   ....[7]....
        /*0048*/ 	.word	0x00000710


	//----- nvinfo : EIATTR_COOP_GROUP_MASK_REGIDS
	.align		4
.L_22:
        /*004c*/ 	.byte	0x04, 0x29
        /*004e*/ 	.short	(.L_24 - .L_23)


	//   ....[0]....
.L_23:
        /*0050*/ 	.word	0xffffffff


	//   ....[1]....
        /*0054*/ 	.word	0xffffffff


	//   ....[2]....
        /*0058*/ 	.word	0xffffffff


	//   ....[3]....
        /*005c*/ 	.word	0xffffffff


	//   ....[4]....
        /*0060*/ 	.word	0xffffffff


	//   ....[5]....
        /*0064*/ 	.word	0xffffffff


	//----- nvinfo : EIATTR_COOP_GROUP_INSTR_OFFSETS
	.align		4
.L_24:
        /*0068*/ 	.byte	0x04, 0x28
        /*006a*/ 	.short	(.L_26 - .L_25)


	//   ....[0]....
.L_25:
        /*006c*/ 	.word	0x00000060


	//   ....[1]....
        /*0070*/ 	.word	0x00000070


	//   ....[2]....
        /*0074*/ 	.word	0x00000130


	//   ....[3]....
        /*0078*/ 	.word	0x00000430


	//   ....[4]....
        /*007c*/ 	.word	0x00000470


	//   ....[5]....
        /*0080*/ 	.word	0x000004b0


	//----- nvinfo : EIATTR_REG_RECONFIG
	.align		4
.L_26:
        /*0084*/ 	.byte	0x01, 0x54
	.zero		2


	//----- nvinfo : EIATTR_MBARRIER_INSTR_OFFSETS
	.align		4
        /*0088*/ 	.byte	0x04, 0x39
        /*008a*/ 	.short	(.L_28 - .L_27)


	//   ....[0]....
.L_27:
        /*008c*/ 	.word	0x00000250
        /*0090*/ 	.word	0x000000ff
        /*0094*/ 	.word	0x00000000
        /*0098*/ 	.short	0x0100
        /*009a*/ 	.byte	0x08
	.zero		1


	//   ....[1]....
        /*009c*/ 	.word	0x00000260
        /*00a0*/ 	.word	0x000000ff
        /*00a4*/ 	.word	0x00000070
        /*00a8*/ 	.short	0x0100
        /*00aa*/ 	.byte	0x08
	.zero		1


	//   ....[2]....
        /*00ac*/ 	.word	0x00000270
        /*00b0*/ 	.word	0x000000ff
        /*00b4*/ 	.word	0x00000008
        /*00b8*/ 	.short	0x0100
        /*00ba*/ 	.byte	0x08
	.zero		1


	//   ....[3]....
        /*00bc*/ 	.word	0x00000280
        /*00c0*/ 	.word	0x000000ff
        /*00c4*/ 	.word	0x00000078
        /*00c8*/ 	.short	0x0100
        /*00ca*/ 	.byte	0x08
	.zero		1


	//   ....[4]....
        /*00cc*/ 	.word	0x00000290
        /*00d0*/ 	.word	0x000000ff
        /*00d4*/ 	.word	0x00000010
        /*00d8*/ 	.short	0x0100
        /*00da*/ 	.byte	0x08
	.zero		1


	//   ....[5]....
        /*00dc*/ 	.word	0x000002a0
        /*00e0*/ 	.word	0x000000ff
        /*00e4*/ 	.word	0x00000080
        /*00e8*/ 	.short	0x0100
        /*00ea*/ 	.byte	0x08
	.zero		1


	//   ....[6]....
        /*00ec*/ 	.word	0x000002b0
        /*00f0*/ 	.word	0x000000ff
        /*00f4*/ 	.word	0x00000018
        /*00f8*/ 	.short	0x0100
        /*00fa*/ 	.byte	0x08
	.zero		1


	//   ....[7]....
        /*00fc*/ 	.word	0x000002c0
        /*0100*/ 	.word	0x000000ff
        /*0104*/ 	.word	0x00000088
        /*0108*/ 	.short	0x0100
        /*010a*/ 	.byte	0x08
	.zero		1


	//   ....[8]....
        /*010c*/ 	.word	0x000002d0
        /*0110*/ 	.word	0x000000ff
        /*0114*/ 	.word	0x00000020
        /*0118*/ 	.short	0x0100
        /*011a*/ 	.byte	0x08
	.zero		1


	//   ....[9]....
        /*011c*/ 	.word	0x000002e0
        /*0120*/ 	.word	0x000000ff
        /*0124*/ 	.word	0x00000090
        /*0128*/ 	.short	0x0100
        /*012a*/ 	.byte	0x08
	.zero		1


	//   ....[10]....
        /*012c*/ 	.word	0x000002f0
        /*0130*/ 	.word	0x000000ff
        /*0134*/ 	.word	0x00000028
        /*0138*/ 	.short	0x0100
        /*013a*/ 	.byte	0x08
	.zero		1


	//   ....[11]....
        /*013c*/ 	.word	0x00000300
        /*0140*/ 	.word	0x000000ff
        /*0144*/ 	.word	0x00000098
        /*0148*/ 	.short	0x0100
        /*014a*/ 	.byte	0x08
	.zero		1


	//   ....[12]....
        /*014c*/ 	.word	0x00000310
        /*0150*/ 	.word	0x000000ff
        /*0154*/ 	.word	0x00000030
        /*0158*/ 	.short	0x0100
        /*015a*/ 	.byte	0x08
	.zero		1


	//   ....[13]....
        /*015c*/ 	.word	0x00000320
        /*0160*/ 	.word	0x000000ff
        /*0164*/ 	.word	0x000000a0
        /*0168*/ 	.short	0x0100
        /*016a*/ 	.byte	0x08
	.zero		1


	//   ....[14]....
        /*016c*/ 	.word	0x00000330
        /*0170*/ 	.word	0x000000ff
        /*0174*/ 	.word	0x00000038
        /*0178*/ 	.short	0x0100
        /*017a*/ 	.byte	0x08
	.zero		1


	//   ....[15]....
        /*017c*/ 	.word	0x00000340
        /*0180*/ 	.word	0x000000ff
        /*0184*/ 	.word	0x000000a8
        /*0188*/ 	.short	0x0100
        /*018a*/ 	.byte	0x08
	.zero		1


	//   ....[16]....
        /*018c*/ 	.word	0x00000350
        /*0190*/ 	.word	0x000000ff
        /*0194*/ 	.word	0x00000040
        /*0198*/ 	.short	0x0100
        /*019a*/ 	.byte	0x08
	.zero		1


	//   ....[17]....
        /*019c*/ 	.word	0x00000360
        /*01a0*/ 	.word	0x000000ff
        /*01a4*/ 	.word	0x000000b0
        /*01a8*/ 	.short	0x0100
        /*01aa*/ 	.byte	0x08
	.zero		1


	//   ....[18]....
        /*01ac*/ 	.word	0x00000370
        /*01b0*/ 	.word	0x000000ff
        /*01b4*/ 	.word	0x00000048
        /*01b8*/ 	.short	0x0100
        /*01ba*/ 	.byte	0x08
	.zero		1


	//   ....[19]....
        /*01bc*/ 	.word	0x00000380
        /*01c0*/ 	.word	0x000000ff
        /*01c4*/ 	.word	0x000000b8
        /*01c8*/ 	.short	0x0100
        /*01ca*/ 	.byte	0x08
	.zero		1


	//   ....[20]....
        /*01cc*/ 	.word	0x00000390
        /*01d0*/ 	.word	0x000000ff
        /*01d4*/ 	.word	0x00000050
        /*01d8*/ 	.short	0x0100
        /*01da*/ 	.byte	0x08
	.zero		1


	//   ....[21]....
        /*01dc*/ 	.word	0x000003a0
        /*01e0*/ 	.word	0x000000ff
        /*01e4*/ 	.word	0x000000c0
        /*01e8*/ 	.short	0x0100
        /*01ea*/ 	.byte	0x08
	.zero		1


	//   ....[22]....
        /*01ec*/ 	.word	0x000003b0
        /*01f0*/ 	.word	0x000000ff
        /*01f4*/ 	.word	0x00000058
        /*01f8*/ 	.short	0x0100
        /*01fa*/ 	.byte	0x08
	.zero		1


	//   ....[23]....
        /*01fc*/ 	.word	0x000003c0
        /*0200*/ 	.word	0x000000ff
        /*0204*/ 	.word	0x000000c8
        /*0208*/ 	.short	0x0100
        /*020a*/ 	.byte	0x08
	.zero		1


	//   ....[24]....
        /*020c*/ 	.word	0x000003d0
        /*0210*/ 	.word	0x000000ff
        /*0214*/ 	.word	0x00000060
        /*0218*/ 	.short	0x0100
        /*021a*/ 	.byte	0x08
	.zero		1


	//   ....[25]....
        /*021c*/ 	.word	0x000003e0
        /*0220*/ 	.word	0x000000ff
        /*0224*/ 	.word	0x000000d0
        /*0228*/ 	.short	0x0100
        /*022a*/ 	.byte	0x08
	.zero		1


	//   ....[26]....
        /*022c*/ 	.word	0x000003f0
        /*0230*/ 	.word	0x000000ff
        /*0234*/ 	.word	0x00000068
        /*0238*/ 	.short	0x0100
        /*023a*/ 	.byte	0x08
	.zero		1


	//   ....[27]....
        /*023c*/ 	.word	0x00000400
        /*0240*/ 	.word	0x000000ff
        /*0244*/ 	.word	0x000000d8
        /*0248*/ 	.short	0x0100
        /*024a*/ 	.byte	0x08
	.zero		1


	//   ....[28]....
        /*024c*/ 	.word	0x00000740
        /*0250*/ 	.word	0x000000ff
        /*0254*/ 	.word	0x00000110
        /*0258*/ 	.short	0x0100
        /*025a*/ 	.byte	0x08
	.zero		1


	//   ....[29]....
        /*025c*/ 	.word	0x00000790
        /*0260*/ 	.word	0x000000ff
        /*0264*/ 	.word	0x00000118
        /*0268*/ 	.short	0x0100
        /*026a*/ 	.byte	0x08
	.zero		1


	//   ....[30]....
        /*026c*/ 	.word	0x000007b0
        /*0270*/ 	.word	0x000000ff
        /*0274*/ 	.word	0x000000f0
        /*0278*/ 	.short	0x0100
        /*027a*/ 	.byte	0x09
	.zero		1


	//   ....[31]....
        /*027c*/ 	.word	0x000007c0
        /*0280*/ 	.word	0x000000ff
        /*0284*/ 	.word	0x000000f8
        /*0288*/ 	.short	0x0100
        /*028a*/ 	.byte	0x09
	.zero		1


	//   ....[32]....
        /*028c*/ 	.word	0x000007d0
        /*0290*/ 	.word	0x000000ff
        /*0294*/ 	.word	0x00000100
        /*0298*/ 	.short	0x0100
        /*029a*/ 	.byte	0x09
	.zero		1


	//   ....[33]....
        /*029c*/ 	.word	0x000007e0
        /*02a0*/ 	.word	0x000000ff
        /*02a4*/ 	.word	0x00000108
        /*02a8*/ 	.short	0x0100
        /*02aa*/ 	.byte	0x09
	.zero		1


	//   ....[34]....
        /*02ac*/ 	.word	0x00001620
        /*02b0*/ 	.word	0x000000ff
        /*02b4*/ 	.word	0xfffffff8
        /*02b8*/ 	.short	0x010a
        /*02ba*/ 	.byte	0x0b
	.zero		1


	//   ....[35]....
        /*02bc*/ 	.word	0x000018f0
        /*02c0*/ 	.word	0x000000ff
        /*02c4*/ 	.word	0x00000000
        /*02c8*/ 	.short	0x010a
        /*02ca*/ 	.byte	0x06
	.zero		1


	//   ....[36]....
        /*02cc*/ 	.word	0x00001930
        /*02d0*/ 	.word	0x000000ff
        /*02d4*/ 	.word	0x00000000
        /*02d8*/ 	.short	0x010a
        /*02da*/ 	.byte	0x06
	.zero		1


	//   ....[37]....
        /*02dc*/ 	.word	0x00001f60
        /*02e0*/ 	.word	0x000000ff
        /*02e4*/ 	.word	0x00000000
        /*02e8*/ 	.short	0x010a
        /*02ea*/ 	.byte	0x10
	.zero		1


	//   ....[38]....
        /*02ec*/ 	.word	0x00001fa0
        /*02f0*/ 	.word	0x000000ff
        /*02f4*/ 	.word	0x00000000
        /*02f8*/ 	.short	0x010a
        /*02fa*/ 	.byte	0x10
	.zero		1


	//   ....[39]....
        /*02fc*/ 	.word	0x00002440
        /*0300*/ 	.word	0x000000ff
        /*0304*/ 	.word	0x00000000
        /*0308*/ 	.short	0x0101
        /*030a*/ 	.byte	0x08
	.zero		1


	//   ....[40]....
        /*030c*/ 	.word	0x000027b0
        /*0310*/ 	.word	0x0000000f
        /*0314*/ 	.word	0x00000000
        /*0318*/ 	.short	0x0101
        /*031a*/ 	.byte	0x17
	.zero		1


	//   ....[41]....
        /*031c*/ 	.word	0x000028a0
        /*0320*/ 	.word	0x000000ff
        /*0324*/ 	.word	0x00000000
        /*0328*/ 	.short	0x0101
        /*032a*/ 	.byte	0x08
	.zero		1


	//   ....[42]....
        /*032c*/ 	.word	0x00002950
        /*0330*/ 	.word	0x000000ff
        /*0334*/ 	.word	0x00000008
        /*0338*/ 	.short	0x010a
        /*033a*/ 	.byte	0x0b
	.zero		1


	//   ....[43]....
        /*033c*/ 	.word	0x000051c0
        /*0340*/ 	.word	0x00000004
        /*0344*/ 	.word	0x00000000
        /*0348*/ 	.short	0x0101
        /*034a*/ 	.byte	0x17
	.zero		1


	//   ....[44]....
        /*034c*/ 	.word	0x00005aa0
        /*0350*/ 	.word	0x00000013
        /*0354*/ 	.word	0x00000070
        /*0358*/ 	.short	0x010a
        /*035a*/ 	.byte	0x3f
	.zero		1


	//   ....[45]....
        /*035c*/ 	.word	0x00005e00
        /*0360*/ 	.word	0x0000000a
        /*0364*/ 	.word	0x00000118
        /*0368*/ 	.short	0x0101
        /*036a*/ 	.byte	0x3f
	.zero		1


	//   ....[46]....
        /*036c*/ 	.word	0x00006560
        /*0370*/ 	.word	0x00000005
        /*0374*/ 	.word	0x00000000
        /*0378*/ 	.short	0x010a
        /*037a*/ 	.byte	0x3f
	.zero		1


	//   ....[47]....
        /*037c*/ 	.word	0x000065e0
        /*0380*/ 	.word	0x00000007
        /*0384*/ 	.word	0x00000000
        /*0388*/ 	.short	0x010a
        /*038a*/ 	.byte	0x3f
	.zero		1


	//   ....[48]....
        /*038c*/ 	.word	0x00006670
        /*0390*/ 	.word	0x00000006
        /*0394*/ 	.word	0x00000000
        /*0398*/ 	.short	0x010a
        /*039a*/ 	.byte	0x3f
	.zero		1


	//   ....[49]....
        /*039c*/ 	.word	0x00006700
        /*03a0*/ 	.word	0x00000009
        /*03a4*/ 	.word	0x00000000
        /*03a8*/ 	.short	0x010a
        /*03aa*/ 	.byte	0x3f
	.zero		1


	//   ....[50]....
        /*03ac*/ 	.word	0x00006790
        /*03b0*/ 	.word	0x00000006
        /*03b4*/ 	.word	0x00000000
        /*03b8*/ 	.short	0x010a
        /*03ba*/ 	.byte	0x3f
	.zero		1


	//   ....[51]....
        /*03bc*/ 	.word	0x00006820
        /*03c0*/ 	.word	0x00000009
        /*03c4*/ 	.word	0x00000000
        /*03c8*/ 	.short	0x010a
        /*03ca*/ 	.byte	0x3f
	.zero		1


	//   ....[52]....
        /*03cc*/ 	.word	0x000068b0
        /*03d0*/ 	.word	0x00000006
        /*03d4*/ 	.word	0x00000000
        /*03d8*/ 	.short	0x010a
        /*03da*/ 	.byte	0x3f
	.zero		1


	//   ....[53]....
        /*03dc*/ 	.word	0x00006940
        /*03e0*/ 	.word	0x00000009
        /*03e4*/ 	.word	0x00000000
        /*03e8*/ 	.short	0x010a
        /*03ea*/ 	.byte	0x3f
	.zero		1


	//   ....[54]....
        /*03ec*/ 	.word	0x000069d0
        /*03f0*/ 	.word	0x00000006
        /*03f4*/ 	.word	0x00000000
        /*03f8*/ 	.short	0x010a
        /*03fa*/ 	.byte	0x3f
	.zero		1


	//   ....[55]....
        /*03fc*/ 	.word	0x00006a60
        /*0400*/ 	.word	0x00000009
        /*0404*/ 	.word	0x00000000
        /*0408*/ 	.short	0x010a
        /*040a*/ 	.byte	0x3f
	.zero		1


	//   ....[56]....
        /*040c*/ 	.word	0x00006af0
        /*0410*/ 	.word	0x00000006
        /*0414*/ 	.word	0x00000000
        /*0418*/ 	.short	0x010a
        /*041a*/ 	.byte	0x3f
	.zero		1


	//   ....[57]....
        /*041c*/ 	.word	0x00006b80
        /*0420*/ 	.word	0x00000009
        /*0424*/ 	.word	0x00000000
        /*0428*/ 	.short	0x010a
        /*042a*/ 	.byte	0x3f
	.zero		1


	//   ....[58]....
        /*042c*/ 	.word	0x00006c10
        /*0430*/ 	.word	0x00000006
        /*0434*/ 	.word	0x00000000
        /*0438*/ 	.short	0x010a
        /*043a*/ 	.byte	0x3f
	.zero		1


	//   ....[59]....
        /*043c*/ 	.word	0x00006ca0
        /*0440*/ 	.word	0x00000003
        /*0444*/ 	.word	0x00000000
        /*0448*/ 	.short	0x010a
        /*044a*/ 	.byte	0x3f
	.zero		1


	//   ....[60]....
        /*044c*/ 	.word	0x00006d10
        /*0450*/ 	.word	0x0000000f
        /*0454*/ 	.word	0xfffffff8
        /*0458*/ 	.short	0x010a
        /*045a*/ 	.byte	0x3f
	.zero		1


	//   ....[61]....
        /*045c*/ 	.word	0x00006d70
        /*0460*/ 	.word	0x0000000f
        /*0464*/ 	.word	0x00000000
        /*0468*/ 	.short	0x010a
        /*046a*/ 	.byte	0x3f
	.zero		1


	//   ....[62]....
        /*046c*/ 	.word	0x00006dd0
        /*0470*/ 	.word	0x00000010
        /*0474*/ 	.word	0x00000000
        /*0478*/ 	.short	0x010a
        /*047a*/ 	.byte	0x3f
	.zero		1


	//   ....[63]....
        /*047c*/ 	.word	0x00006e30
        /*0480*/ 	.word	0x0000000f
        /*0484*/ 	.word	0x00000008
        /*0488*/ 	.short	0x010a
        /*048a*/ 	.byte	0x3f
	.zero		1


	//   ....[64]....
        /*048c*/ 	.word	0x00006f00
        /*0490*/ 	.word	0x00000013
        /*0494*/ 	.word	0x00000070
        /*0498*/ 	.short	0x010a
        /*049a*/ 	.byte	0x3f
	.zero		1


	//   ....[65]....
        /*049c*/ 	.word	0x00006fe0
        /*04a0*/ 	.word	0x00000005
        /*04a4*/ 	.word	0x00000000
        /*04a8*/ 	.short	0x010a
        /*04aa*/ 	.byte	0x3f
	.zero		1


	//   ....[66]....
        /*04ac*/ 	.word	0x00007030
        /*04b0*/ 	.word	0x00000007
        /*04b4*/ 	.word	0x00000000
        /*04b8*/ 	.short	0x010a
        /*04ba*/ 	.byte	0x3f
	.zero		1


	//   ....[67]....
        /*04bc*/ 	.word	0x00007080
        /*04c0*/ 	.word	0x00000006
        /*04c4*/ 	.word	0x00000000
        /*04c8*/ 	.short	0x010a
        /*04ca*/ 	.byte	0x3f
	.zero		1


	//   ....[68]....
        /*04cc*/ 	.word	0x000070d0
        /*04d0*/ 	.word	0x00000009
        /*04d4*/ 	.word	0x00000000
        /*04d8*/ 	.short	0x010a
        /*04da*/ 	.byte	0x3f
	.zero		1


	//   ....[69]....
        /*04dc*/ 	.word	0x00007120
        /*04e0*/ 	.word	0x00000006
        /*04e4*/ 	.word	0x00000000
        /*04e8*/ 	.short	0x010a
        /*04ea*/ 	.byte	0x3f
	.zero		1


	//   ....[70]....
        /*04ec*/ 	.word	0x00007170
        /*04f0*/ 	.word	0x00000009
        /*04f4*/ 	.word	0x00000000
        /*04f8*/ 	.short	0x010a
        /*04fa*/ 	.byte	0x3f
	.zero		1


	//   ....[71]....
        /*04fc*/ 	.word	0x000071c0
        /*0500*/ 	.word	0x00000006
        /*0504*/ 	.word	0x00000000
        /*0508*/ 	.short	0x010a
        /*050a*/ 	.byte	0x3f
	.zero		1


	//   ....[72]....
        /*050c*/ 	.word	0x00007210
        /*0510*/ 	.word	0x00000009
        /*0514*/ 	.word	0x00000000
        /*0518*/ 	.short	0x010a
        /*051a*/ 	.byte	0x3f
	.zero		1


	//   ....[73]....
        /*051c*/ 	.word	0x00007260
        /*0520*/ 	.word	0x00000006
        /*0524*/ 	.word	0x00000000
        /*0528*/ 	.short	0x010a
        /*052a*/ 	.byte	0x3f
	.zero		1


	//   ....[74]....
        /*052c*/ 	.word	0x000072b0
        /*0530*/ 	.word	0x00000009
        /*0534*/ 	.word	0x00000000
        /*0538*/ 	.short	0x010a
        /*053a*/ 	.byte	0x3f
	.zero		1


	//   ....[75]....
        /*053c*/ 	.word	0x00007300
        /*0540*/ 	.word	0x00000006
        /*0544*/ 	.word	0x00000000
        /*0548*/ 	.short	0x010a
        /*054a*/ 	.byte	0x3f
	.zero		1


	//   ....[76]....
        /*054c*/ 	.word	0x00007350
        /*0550*/ 	.word	0x00000009
        /*0554*/ 	.word	0x00000000
        /*0558*/ 	.short	0x010a
        /*055a*/ 	.byte	0x3f
	.zero		1


	//   ....[77]....
        /*055c*/ 	.word	0x000073a0
        /*0560*/ 	.word	0x00000006
        /*0564*/ 	.word	0x00000000
        /*0568*/ 	.short	0x010a
        /*056a*/ 	.byte	0x3f
	.zero		1


	//----- nvinfo : EIATTR_NUM_MBARRIERS
	.align		4
.L_28:
        /*056c*/ 	.byte	0x03, 0x38
        /*056e*/ 	.short	0x0022


	//----- nvinfo : EIATTR_EXIT_INSTR_OFFSETS
	.align		4
        /*0570*/ 	.byte	0x04, 0x1c
        /*0572*/ 	.short	(.L_30 - .L_29)


	//   ....[0]....
.L_29:
        /*0574*/ 	.word	0x000012d0


	//   ....[1]....
        /*0578*/ 	.word	0x00001330


	//   ....[2]....
        /*057c*/ 	.word	0x000057d0


	//   ....[3]....
        /*0580*/ 	.word	0x00005800


	//   ....[4]....
        /*0584*/ 	.word	0x00006cf0


	//----- nvinfo : EIATTR_MAX_THREADS
	.align		4
.L_30:
        /*0588*/ 	.byte	0x04, 0x05
        /*058a*/ 	.short	(.L_32 - .L_31)
.L_31:
        /*058c*/ 	.word	0x00000180
        /*0590*/ 	.word	0x00000001
        /*0594*/ 	.word	0x00000001


	//----- nvinfo : EIATTR_CRS_STACK_SIZE
	.align		4
.L_32:
        /*0598*/ 	.byte	0x04, 0x1e
        /*059a*/ 	.short	(.L_34 - .L_33)
.L_33:
        /*059c*/ 	.word	0x00000000


	//----- nvinfo : EIATTR_CBANK_PARAM_SIZE
	.align		4
.L_34:
        /*05a0*/ 	.byte	0x03, 0x19
        /*05a2*/ 	.short	0x0470


	//----- nvinfo : EIATTR_PARAM_CBANK
	.align		4
        /*05a4*/ 	.byte	0x04, 0x0a
        /*05a6*/ 	.short	(.L_36 - .L_35)
	.align		4
.L_35:
        /*05a8*/ 	.word	index@(.nv.constant0._ZN7cutlass13device_kernelINS_4gemm6kernel13GemmUniversalIN4cute5tupleIJiiiiEEENS1_10collective13CollectiveMmaINS1_37MainloopSm90TmaGmmaWarpSpecializedFP8ILi14ENS5_IJNS4_1CILi1EEESB_SB_EEENS1_32KernelTmaWarpSpecializedPingpongEEENS5_IJNSA_ILi64EEESF_NSA_ILi128EEEEEENS_12float_e4m3_tENS5_IJlSB_lEEESI_SJ_NS4_8TiledMMAINS4_8MMA_AtomIJNS4_4SM904GMMA30MMA_64x64x32_F32E4M3E4M3_SS_TNILNSN_7ScaleInE1ELSP_1EEEEEENS4_6LayoutISC_NS5_IJNSA_ILi0EEEST_ST_EEEEENS5_IJNS4_10UnderscoreESW_SW_EEEEENS4_13SM90_TMA_LOADENS4_14ComposedLayoutINS4_7SwizzleILi3ELi4ELi3EEENS4_18smem_ptr_flag_bitsILi8EEENSS_INS5_IJNSA_ILi8EEESG_EEENS5_IJSG_SB_EEEEEEEvNS4_8identityESZ_S19_vS1A_EENS_8epilogue10collective6detail29Sm90TmaWarpSpecializedAdapterINS1D_15DefaultEpilogueISI_SJ_SJ_NS1C_6thread17LinearCombinationISI_Li1EffLNS1H_9ScaleType4KindE0ELNS_15FloatRoundStyleE2ESI_EENS1_15EpilogueDefaultEEEEEvvEEEEvNT_6ParamsE)
        /*05ac*/ 	.short	0x0210
        /*05ae*/ 	.short	0x0470


	//----- nvinfo : EIATTR_SW_WAR
	.align		4
.L_36:
        /*05b0*/ 	.byte	0x04, 0x36
        /*05b2*/ 	.short	(.L_38 - .L_37)
.L_37:
        /*05b4*/ 	.word	0x00000008
.L_38:


//--------------------- .nv.callgraph             --------------------------
	.section	.nv.callgraph,"",@"SHT_CUDA_CALLGRAPH"
	.align	4
	.sectionentsize	8
	.align		4
        /*0000*/ 	.word	0x00000000
	.align		4
        /*0004*/ 	.word	0xffffffff
	.align		4
        /*0008*/ 	.word	0x00000000
	.align		4
        /*000c*/ 	.word	0xfffffffe
	.align		4
        /*0010*/ 	.word	0x00000000
	.align		4
        /*0014*/ 	.word	0xfffffffd
	.align		4
        /*0018*/ 	.word	0x00000000
	.align		4
        /*001c*/ 	.word	0xfffffffc


//--------------------- .nv.constant4             --------------------------
	.section	.nv.constant4,"a",@progbits
	.align	8
	.align		8
.nv.constant4:
        /*0000*/ 	.dword	_ZN40_INTERNAL_d08acbdb_4_k_cu_6e5cf9a6_220424cuda3std3__45__cpo5beginE
	.align		8
        /*0008*/ 	.dword	_ZN40_INTERNAL_d08acbdb_4_k_cu_6e5cf9a6_220424cuda3std3__45__cpo3endE
	.align		8
        /*0010*/ 	.dword	_ZN40_INTERNAL_d08acbdb_4_k_cu_6e5cf9a6_220424cuda3std3__45__cpo6cbeginE
	.align		8
        /*0018*/ 	.dword	_ZN40_INTERNAL_d08acbdb_4_k_cu_6e5cf9a6_220424cuda3std3__45__cpo4cendE
	.align		8
        /*0020*/ 	.dword	_ZN40_INTERNAL_d08acbdb_4_k_cu_6e5cf9a6_220424cuda3std3__442_GLOBAL__N__d08acbdb_4_k_cu_6e5cf9a6_220426ignoreE
	.align		8
        /*0028*/ 	.dword	_ZN40_INTERNAL_d08acbdb_4_k_cu_6e5cf9a6_220424cuda3std3__419piecewise_constructE
	.align		8
        /*0030*/ 	.dword	_ZN40_INTERNAL_d08acbdb_4_k_cu_6e5cf9a6_220424cuda3std3__48in_placeE
	.align		8
        /*0038*/ 	.dword	_ZN40_INTERNAL_d08acbdb_4_k_cu_6e5cf9a6_220424cuda3std6ranges3__45__cpo4swapE
	.align		8
        /*0040*/ 	.dword	_ZN40_INTERNAL_d08acbdb_4_k_cu_6e5cf9a6_220424cuda3std6ranges3__45__cpo9iter_moveE
	.align		8
        /*0048*/ 	.dword	_ZN40_INTERNAL_d08acbdb_4_k_cu_6e5cf9a6_220424cute7productE
	.align		8
        /*0050*/ 	.dword	_ZN40_INTERNAL_d08acbdb_4_k_cu_6e5cf9a6_220424cute1_E


//--------------------- .text._ZN7cutlass13device_kernelINS_4gemm6kernel13GemmUniversalIN4cute5tupleIJiiiiEEENS1_10collective13CollectiveMmaINS1_37MainloopSm90TmaGmmaWarpSpecializedFP8ILi14ENS5_IJNS4_1CILi1EEESB_SB_EEENS1_32KernelTmaWarpSpecializedPingpongEEENS5_IJNSA_ILi64EEESF_NSA_ILi128EEEEEENS_12float_e4m3_tENS5_IJlSB_lEEESI_SJ_NS4_8TiledMMAINS4_8MMA_AtomIJNS4_4SM904GMMA30MMA_64x64x32_F32E4M3E4M3_SS_TNILNSN_7ScaleInE1ELSP_1EEEEEENS4_6LayoutISC_NS5_IJNSA_ILi0EEEST_ST_EEEEENS5_IJNS4_10UnderscoreESW_SW_EEEEENS4_13SM90_TMA_LOADENS4_14ComposedLayoutINS4_7SwizzleILi3ELi4ELi3EEENS4_18smem_ptr_flag_bitsILi8EEENSS_INS5_IJNSA_ILi8EEESG_EEENS5_IJSG_SB_EEEEEEEvNS4_8identityESZ_S19_vS1A_EENS_8epilogue10collective6detail29Sm90TmaWarpSpecializedAdapterINS1D_15DefaultEpilogueISI_SJ_SJ_NS1C_6thread17LinearCombinationISI_Li1EffLNS1H_9ScaleType4KindE0ELNS_15FloatRoundStyleE2ESI_EENS1_15EpilogueDefaultEEEEEvvEEEEvNT_6ParamsE --------------------------
	.section	.text._ZN7cutlass13device_kernelINS_4gemm6kernel13GemmUniversalIN4cute5tupleIJiiiiEEENS1_10collective13CollectiveMmaINS1_37MainloopSm90TmaGmmaWarpSpecializedFP8ILi14ENS5_IJNS4_1CILi1EEESB_SB_EEENS1_32KernelTmaWarpSpecializedPingpongEEENS5_IJNSA_ILi64EEESF_NSA_ILi128EEEEEENS_12float_e4m3_tENS5_IJlSB_lEEESI_SJ_NS4_8TiledMMAINS4_8MMA_AtomIJNS4_4SM904GMMA30MMA_64x64x32_F32E4M3E4M3_SS_TNILNSN_7ScaleInE1ELSP_1EEEEEENS4_6LayoutISC_NS5_IJNSA_ILi0EEEST_ST_EEEEENS5_IJNS4_10UnderscoreESW_SW_EEEEENS4_13SM90_TMA_LOADENS4_14ComposedLayoutINS4_7SwizzleILi3ELi4ELi3EEENS4_18smem_ptr_flag_bitsILi8EEENSS_INS5_IJNSA_ILi8EEESG_EEENS5_IJSG_SB_EEEEEEEvNS4_8identityESZ_S19_vS1A_EENS_8epilogue10collective6detail29Sm90TmaWarpSpecializedAdapterINS1D_15DefaultEpilogueISI_SJ_SJ_NS1C_6thread17LinearCombinationISI_Li1EffLNS1H_9ScaleType4KindE0ELNS_15FloatRoundStyleE2ESI_EENS1_15EpilogueDefaultEEEEEvvEEEEvNT_6ParamsE,"ax",@progbits
	.align	128
.text._ZN7cutlass13device_kernelINS_4gemm6kernel13GemmUniversalIN4cute5tupleIJiiiiEEENS1_10collective13CollectiveMmaINS1_37MainloopSm90TmaGmmaWarpSpecializedFP8ILi14ENS5_IJNS4_1CILi1EEESB_SB_EEENS1_32KernelTmaWarpSpecializedPingpongEEENS5_IJNSA_ILi64EEESF_NSA_ILi128EEEEEENS_12float_e4m3_tENS5_IJlSB_lEEESI_SJ_NS4_8TiledMMAINS4_8MMA_AtomIJNS4_4SM904GMMA30MMA_64x64x32_F32E4M3E4M3_SS_TNILNSN_7ScaleInE1ELSP_1EEEEEENS4_6LayoutISC_NS5_IJNSA_ILi0EEEST_ST_EEEEENS5_IJNS4_10UnderscoreESW_SW_EEEEENS4_13SM90_TMA_LOADENS4_14ComposedLayoutINS4_7SwizzleILi3ELi4ELi3EEENS4_18smem_ptr_flag_bitsILi8EEENSS_INS5_IJNSA_ILi8EEESG_EEENS5_IJSG_SB_EEEEEEEvNS4_8identityESZ_S19_vS1A_EENS_8epilogue10collective6detail29Sm90TmaWarpSpecializedAdapterINS1D_15DefaultEpilogueISI_SJ_SJ_NS1C_6thread17LinearCombinationISI_Li1EffLNS1H_9ScaleType4KindE0ELNS_15FloatRoundStyleE2ESI_EENS1_15EpilogueDefaultEEEEEvvEEEEvNT_6ParamsE:
        .type           _ZN7cutlass13device_kernelINS_4gemm6kernel13GemmUniversalIN4cute5tupleIJiiiiEEENS1_10collective13CollectiveMmaINS1_37MainloopSm90TmaGmmaWarpSpecializedFP8ILi14ENS5_IJNS4_1CILi1EEESB_SB_EEENS1_32KernelTmaWarpSpecializedPingpongEEENS5_IJNSA_ILi64EEESF_NSA_ILi128EEEEEENS_12float_e4m3_tENS5_IJlSB_lEEESI_SJ_NS4_8TiledMMAINS4_8MMA_AtomIJNS4_4SM904GMMA30MMA_64x64x32_F32E4M3E4M3_SS_TNILNSN_7ScaleInE1ELSP_1EEEEEENS4_6LayoutISC_NS5_IJNSA_ILi0EEEST_ST_EEEEENS5_IJNS4_10UnderscoreESW_SW_EEEEENS4_13SM90_TMA_LOADENS4_14ComposedLayoutINS4_7SwizzleILi3ELi4ELi3EEENS4_18smem_ptr_flag_bitsILi8EEENSS_INS5_IJNSA_ILi8EEESG_EEENS5_IJSG_SB_EEEEEEEvNS4_8identityESZ_S19_vS1A_EENS_8epilogue10collective6detail29Sm90TmaWarpSpecializedAdapterINS1D_15DefaultEpilogueISI_SJ_SJ_NS1C_6thread17LinearCombinationISI_Li1EffLNS1H_9ScaleType4KindE0ELNS_15FloatRoundStyleE2ESI_EENS1_15EpilogueDefaultEEEEEvvEEEEvNT_6ParamsE,@function
        .size           _ZN7cutlass13device_kernelINS_4gemm6kernel13GemmUniversalIN4cute5tupleIJiiiiEEENS1_10collective13CollectiveMmaINS1_37MainloopSm90TmaGmmaWarpSpecializedFP8ILi14ENS5_IJNS4_1CILi1EEESB_SB_EEENS1_32KernelTmaWarpSpecializedPingpongEEENS5_IJNSA_ILi64EEESF_NSA_ILi128EEEEEENS_12float_e4m3_tENS5_IJlSB_lEEESI_SJ_NS4_8TiledMMAINS4_8MMA_AtomIJNS4_4SM904GMMA30MMA_64x64x32_F32E4M3E4M3_SS_TNILNSN_7ScaleInE1ELSP_1EEEEEENS4_6LayoutISC_NS5_IJNSA_ILi0EEEST_ST_EEEEENS5_IJNS4_10UnderscoreESW_SW_EEEEENS4_13SM90_TMA_LOADENS4_14ComposedLayoutINS4_7SwizzleILi3ELi4ELi3EEENS4_18smem_ptr_flag_bitsILi8EEENSS_INS5_IJNSA_ILi8EEESG_EEENS5_IJSG_SB_EEEEEEEvNS4_8identityESZ_S19_vS1A_EENS_8epilogue10collective6detail29Sm90TmaWarpSpecializedAdapterINS1D_15DefaultEpilogueISI_SJ_SJ_NS1C_6thread17LinearCombinationISI_Li1EffLNS1H_9ScaleType4KindE0ELNS_15FloatRoundStyleE2ESI_EENS1_15EpilogueDefaultEEEEEvvEEEEvNT_6ParamsE,(.L_x_161 - _ZN7cutlass13device_kernelINS_4gemm6kernel13GemmUniversalIN4cute5tupleIJiiiiEEENS1_10collective13CollectiveMmaINS1_37MainloopSm90TmaGmmaWarpSpecializedFP8ILi14ENS5_IJNS4_1CILi1EEESB_SB_EEENS1_32KernelTmaWarpSpecializedPingpongEEENS5_IJNSA_ILi64EEESF_NSA_ILi128EEEEEENS_12float_e4m3_tENS5_IJlSB_lEEESI_SJ_NS4_8TiledMMAINS4_8MMA_AtomIJNS4_4SM904GMMA30MMA_64x64x32_F32E4M3E4M3_SS_TNILNSN_7ScaleInE1ELSP_1EEEEEENS4_6LayoutISC_NS5_IJNSA_ILi0EEEST_ST_EEEEENS5_IJNS4_10UnderscoreESW_SW_EEEEENS4_13SM90_TMA_LOADENS4_14ComposedLayoutINS4_7SwizzleILi3ELi4ELi3EEENS4_18smem_ptr_flag_bitsILi8EEENSS_INS5_IJNSA_ILi8EEESG_EEENS5_IJSG_SB_EEEEEEEvNS4_8identityESZ_S19_vS1A_EENS_8epilogue10collective6detail29Sm90TmaWarpSpecializedAdapterINS1D_15DefaultEpilogueISI_SJ_SJ_NS1C_6thread17LinearCombinationISI_Li1EffLNS1H_9ScaleType4KindE0ELNS_15FloatRoundStyleE2ESI_EENS1_15EpilogueDefaultEEEEEvvEEEEvNT_6ParamsE)
        .other          _ZN7cutlass13device_kernelINS_4gemm6kernel13GemmUniversalIN4cute5tupleIJiiiiEEENS1_10collective13CollectiveMmaINS1_37MainloopSm90TmaGmmaWarpSpecializedFP8ILi14ENS5_IJNS4_1CILi1EEESB_SB_EEENS1_32KernelTmaWarpSpecializedPingpongEEENS5_IJNSA_ILi64EEESF_NSA_ILi128EEEEEENS_12float_e4m3_tENS5_IJlSB_lEEESI_SJ_NS4_8TiledMMAINS4_8MMA_AtomIJNS4_4SM904GMMA30MMA_64x64x32_F32E4M3E4M3_SS_TNILNSN_7ScaleInE1ELSP_1EEEEEENS4_6LayoutISC_NS5_IJNSA_ILi0EEEST_ST_EEEEENS5_IJNS4_10UnderscoreESW_SW_EEEEENS4_13SM90_TMA_LOADENS4_14ComposedLayoutINS4_7SwizzleILi3ELi4ELi3EEENS4_18smem_ptr_flag_bitsILi8EEENSS_INS5_IJNSA_ILi8EEESG_EEENS5_IJSG_SB_EEEEEEEvNS4_8identityESZ_S19_vS1A_EENS_8epilogue10collective6detail29Sm90TmaWarpSpecializedAdapterINS1D_15DefaultEpilogueISI_SJ_SJ_NS1C_6thread17LinearCombinationISI_Li1EffLNS1H_9ScaleType4KindE0ELNS_15FloatRoundStyleE2ESI_EENS1_15EpilogueDefaultEEEEEvvEEEEvNT_6ParamsE,@"STO_CUDA_ENTRY STV_DEFAULT"
_ZN7cutlass13device_kernelINS_4gemm6kernel13GemmUniversalIN4cute5tupleIJiiiiEEENS1_10collective13CollectiveMmaINS1_37MainloopSm90TmaGmmaWarpSpecializedFP8ILi14ENS5_IJNS4_1CILi1EEESB_SB_EEENS1_32KernelTmaWarpSpecializedPingpongEEENS5_IJNSA_ILi64EEESF_NSA_ILi128EEEEEENS_12float_e4m3_tENS5_IJlSB_lEEESI_SJ_NS4_8TiledMMAINS4_8MMA_AtomIJNS4_4SM904GMMA30MMA_64x64x32_F32E4M3E4M3_SS_TNILNSN_7ScaleInE1ELSP_1EEEEEENS4_6LayoutISC_NS5_IJNSA_ILi0EEEST_ST_EEEEENS5_IJNS4_10UnderscoreESW_SW_EEEEENS4_13SM90_TMA_LOADENS4_14ComposedLayoutINS4_7SwizzleILi3ELi4ELi3EEENS4_18smem_ptr_flag_bitsILi8EEENSS_INS5_IJNSA_ILi8EEESG_EEENS5_IJSG_SB_EEEEEEEvNS4_8identityESZ_S19_vS1A_EENS_8epilogue10collective6detail29Sm90TmaWarpSpecializedAdapterINS1D_15DefaultEpilogueISI_SJ_SJ_NS1C_6thread17LinearCombinationISI_Li1EffLNS1H_9ScaleType4KindE0ELNS_15FloatRoundStyleE2ESI_EENS1_15EpilogueDefaultEEEEEvvEEEEvNT_6ParamsE:
[----:B------:R-:W-:Y:S01]  /*0000*/  LDC R1, c[0x0][0x28] ;  /* 0x00000a00ff017b82 */ /* 0x000fe20000000800 */
[----:B------:R-:W0:Y:S01]  /*0010*/  S2R R11, SR_TID.X ;  /* 0x00000000000b7919 */ /* 0x000e220000002100 */
[----:B------:R-:W-:Y:S01]  /*0020*/  ELECT P0, URZ, PT ;  /* 0x00000000003f782f */ /* 0x000fe20003800000 */
[----:B------:R-:W-:Y:S01]  /*0030*/  BSSY B0, `(.L_x_0) ;  /* 0x000000f000007945 */ /* 0x000fe20003800000 */
[--C-:B0-----:R-:W-:Y:S02]  /*0040*/  SHF.R.U32.HI R0, RZ, 0x5, R11.reuse ;  /* 0x00000005ff007819 */ /* 0x101fe4000001160b */
[----:B------:R-:W-:-:S03]  /*0050*/  SHF.R.U32.HI R4, RZ, 0x7, R11 ;  /* 0x00000007ff047819 */ /* 0x000fc6000001160b */
[----:B------:R-:W0:Y:S04]  /*0060*/  SHFL.IDX PT, R2, R0, RZ, 0x1f ;  /* 0x00001fff00027589 */ /* 0x000e2800000e0000 */
[----:B------:R1:W2:Y:S01]  /*0070*/  SHFL.IDX PT, R5, R4, RZ, 0x1f ;  /* 0x00001fff04057589 */ /* 0x0002a200000e0000 */
[----:B0-----:R-:W-:-:S13]  /*0080*/  ISETP.NE.OR P0, PT, R2, RZ, !P0 ;  /* 0x000000ff0200720c */ /* 0x001fda0004705670 */
[----:B-12---:R-:W-:Y:S05]  /*0090*/  @P0 BRA `(.L_x_1) ;  /* 0x0000000000200947 */ /* 0x006fea0003800000 */
[----:B------:R-:W-:Y:S02]  /*00a0*/  ULDC.64 UR4, c[0x0][0x198] ;  /* 0x0000660000047ab9 */ /* 0x000fe40000000a00 */
[----:B------:R-:W-:Y:S02]  /*00b0*/  UIADD3 UR6, UP0, UR4, 0xf0, URZ ;  /* 0x000000f004067890 */ /* 0x000fe4000ff1e03f */
[----:B------:R-:W-:Y:S02]  /*00c0*/  UIADD3 UR4, UP1, UR4, 0x1f0, URZ ;  /* 0x000001f004047890 */ /* 0x000fe4000ff3e03f */
[----:B------:R-:W-:Y:S02]  /*00d0*/  UIADD3.X UR7, URZ, UR5, URZ, UP0, !UPT ;  /* 0x000000053f077290 */ /* 0x000fe400087fe43f */
[----:B------:R-:W-:-:S07]  /*00e0*/  UIADD3.X UR5, URZ, UR5, URZ, UP1, !UPT ;  /* 0x000000053f057290 */ /* 0x000fce0008ffe43f */
[----:B------:R0:W-:Y:S02]  /*00f0*/  UTMACCTL.PF [UR6] ;  /* 0x00000000060079b9 */ /* 0x0001e40008040000 */
[----:B------:R0:W-:Y:S02]  /*0100*/  UTMACCTL.PF [UR4] ;  /* 0x00000000040079b9 */ /* 0x0001e40008040000 */
[----:B0-----:R-:W-:Y:S01]  /*0110*/  NOP ;  /* 0x0000000000007918 */ /* 0x001fe20000000000 */
.L_x_1:
[----:B------:R-:W-:Y:S05]  /*0120*/  BSYNC B0 ;  /* 0x0000000000007941 */ /* 0x000fea0003800000 */
.L_x_0:
[----:B------:R-:W0:Y:S02]  /*0130*/  SHFL.IDX PT, R3, R0, RZ, 0x1f ;  /* 0x00001fff00037589 */ /* 0x000e2400000e0000 */
[----:B0-----:R-:W-:-:S13]  /*0140*/  ISETP.NE.AND P0, PT, R3, RZ, PT ;  /* 0x000000ff0300720c */ /* 0x001fda0003f05270 */
[----:B------:R-:W-:Y:S05]  /*0150*/  @P0 BRA `(.L_x_2) ;  /* 0x0000000000b40947 */ /* 0x000fea0003800000 */
[----:B------:R-:W-:Y:S01]  /*0160*/  ELECT P0, URZ, PT ;  /* 0x00000000003f782f */ /* 0x000fe20003800000 */
[----:B------:R-:W-:-:S12]  /*0170*/  BSSY B0, `(.L_x_2) ;  /* 0x000002b000007945 */ /* 0x000fd80003800000 */
[----:B------:R-:W-:Y:S05]  /*0180*/  @!P0 BRA `(.L_x_3) ;  /* 0x0000000000a48947 */ /* 0x000fea0003800000 */
[----:B------:R-:W0:Y:S01]  /*0190*/  S2UR UR8, SR_CgaCtaId ;  /* 0x00000000000879c3 */ /* 0x000e220000008800 */
[----:B------:R-:W-:Y:S01]  /*01a0*/  UMOV UR4, 0x400 ;  /* 0x0000040000047882 */ /* 0x000fe20000000000 */
[----:B------:R-:W-:Y:S01]  /*01b0*/  UMOV UR5, 0x1 ;  /* 0x0000000100057882 */ /* 0x000fe20000000000 */
[----:B------:R-:W-:Y:S02]  /*01c0*/  UMOV UR6, 0x80 ;  /* 0x0000008000067882 */ /* 0x000fe40000000000 */
[----:B------:R-:W-:-:S04]  /*01d0*/  UIADD3 UR6, -UR6, 0x100000, URZ ;  /* 0x0010000006067890 */ /* 0x000fc8000fffe13f */
[----:B------:R-:W-:Y:S02]  /*01e0*/  USHF.L.U32 UR7, UR6, 0xb, URZ ;  /* 0x0000000b06077899 */ /* 0x000fe4000800063f */
[----:B------:R-:W-:Y:S02]  /*01f0*/  USHF.L.U32 UR6, UR6, 0x1, URZ ;  /* 0x0000000106067899 */ /* 0x000fe4000800063f */
[----:B0-----:R-:W-:Y:S02]  /*0200*/  ULEA UR8, UR8, UR4, 0x18 ;  /* 0x0000000408087291 */ /* 0x001fe4000f8ec03f */
[----:B------:R-:W-:-:S04]  /*0210*/  UIADD3 UR4, -UR5, 0x100000, URZ ;  /* 0x0010000005047890 */ /* 0x000fc8000fffe13f */
[----:B------:R-:W-:Y:S02]  /*0220*/  USHF.L.U32 UR5, UR4, 0xb, URZ ;  /* 0x0000000b04057899 */ /* 0x000fe4000800063f */
[----:B------:R-:W-:Y:S01]  /*0230*/  USHF.L.U32 UR4, UR4, 0x1, URZ ;  /* 0x0000000104047899 */ /* 0x000fe2000800063f */
[----:B------:R-:W0:Y:S11]  /*0240*/  FENCE.VIEW.ASYNC.S ;  /* 0x00000000000073c6 */ /* 0x000e360000000000 */
[----:B0-----:R0:W1:Y:S01]  /*0250*/  SYNCS.EXCH.64 URZ, [UR8], UR4 ;  /* 0x00000004083f75b2 */ /* 0x0010620008000100 */
[----:B------:R0:W2:Y:S01]  /*0260*/  SYNCS.EXCH.64 URZ, [UR8+0x70], UR6 ;  /* 0x00007006083f75b2 */ /* 0x0000a20008000100 */
[----:B------:R0:W3:Y:S01]  /*0270*/  SYNCS.EXCH.64 URZ, [UR8+0x8], UR4 ;  /* 0x00000804083f75b2 */ /* 0x0000e20008000100 */
[----:B------:R0:W4:Y:S01]  /*0280*/  SYNCS.EXCH.64 URZ, [UR8+0x78], UR6 ;  /* 0x00007806083f75b2 */ /* 0x0001220008000100 */
[----:B------:R0:W0:Y:S01]  /*0290*/  SYNCS.EXCH.64 URZ, [UR8+0x10], UR4 ;  /* 0x00001004083f75b2 */ /* 0x0000220008000100 */
        /* <DEDUP_REMOVED lines=23> */
[----:B-1234-:R-:W-:Y:S01]  /*0410*/  NOP ;  /* 0x0000000000007918 */ /* 0x01efe20000000000 */
.L_x_3:
[----:B0-----:R-:W-:Y:S05]  /*0420*/  BSYNC B0 ;  /* 0x0000000000007941 */ /* 0x001fea0003800000 */
.L_x_2:
[----:B------:R-:W0:Y:S01]  /*0430*/  SHFL.IDX PT, R6, R0, RZ, 0x1f ;  /* 0x00001fff00067589 */ /* 0x000e2200000e0000 */
[----:B------:R-:W-:Y:S01]  /*0440*/  ELECT P0, URZ, PT ;  /* 0x00000000003f782f */ /* 0x000fe20003800000 */
[----:B------:R-:W-:Y:S01]  /*0450*/  NOP ;  /* 0x0000000000007918 */ /* 0x000fe20000000000 */
[----:B------:R-:W-:Y:S01]  /*0460*/  ELECT P1, URZ, PT ;  /* 0x00000000003f782f */ /* 0x000fe20003820000 */
[----:B------:R1:W2:Y:S01]  /*0470*/  SHFL.IDX PT, R3, R0, RZ, 0x1f ;  /* 0x00001fff00037589 */ /* 0x0002a200000e0000 */
[----:B------:R-:W-:Y:S01]  /*0480*/  UMOV UR4, 0x20 ;  /* 0x0000002000047882 */ /* 0x000fe20000000000 */
[----:B------:R-:W-:Y:S01]  /*0490*/  UMOV UR11, 0x80 ;  /* 0x00000080000b7882 */ /* 0x000fe20000000000 */
[----:B------:R-:W-:Y:S01]  /*04a0*/  ULDC.64 UR12, c[0x0][0x598] ;  /* 0x00016600000c7ab9 */ /* 0x000fe20000000a00 */
[----:B------:R-:W3:Y:S01]  /*04b0*/  SHFL.IDX PT, R4, R4, RZ, 0x1f ;  /* 0x00001fff04047589 */ /* 0x000ee200000e0000 */
[----:B------:R-:W-:Y:S01]  /*04c0*/  NOP ;  /* 0x0000000000007918 */ /* 0x000fe20000000000 */
[----:B------:R-:W-:Y:S01]  /*04d0*/  VIADD R33, R5, 0xffffffff ;  /* 0xffffffff05217836 */ /* 0x000fe20000000000 */
[----:B------:R-:W-:Y:S01]  /*04e0*/  ULDC.64 UR20, c[0x0][0x208] ;  /* 0x0000820000147ab9 */ /* 0x000fe20000000a00 */
[----:B-1----:R-:W-:-:S02]  /*04f0*/  SHF.R.S32.HI R0, RZ, 0x1f, R11 ;  /* 0x0000001fff007819 */ /* 0x002fc4000001140b */
[----:B------:R-:W-:Y:S02]  /*0500*/  ISETP.NE.AND P2, PT, R5, RZ, PT ;  /* 0x000000ff0500720c */ /* 0x000fe40003f45270 */
[----:B------:R-:W-:Y:S02]  /*0510*/  LEA.HI R0, R0, R11, RZ, 0x7 ;  /* 0x0000000b00007211 */ /* 0x000fe400078f38ff */
[----:B------:R-:W-:Y:S02]  /*0520*/  ISETP.GE.U32.AND P3, PT, R33, 0x2, PT ;  /* 0x000000022100780c */ /* 0x000fe40003f66070 */
[----:B------:R-:W-:Y:S02]  /*0530*/  LOP3.LUT R0, R0, 0xffffff80, RZ, 0xc0, !PT ;  /* 0xffffff8000007812 */ /* 0x000fe400078ec0ff */
[----:B0-----:R-:W-:-:S03]  /*0540*/  ISETP.NE.OR P0, PT, R6, RZ, !P0 ;  /* 0x000000ff0600720c */ /* 0x001fc60004705670 */
[----:B------:R-:W-:Y:S01]  /*0550*/  IMAD.IADD R10, R11, 0x1, -R0 ;  /* 0x000000010b0a7824 */ /* 0x000fe200078e0a00 */
[----:B--2---:R-:W-:Y:S02]  /*0560*/  ISETP.NE.OR P1, PT, R3, RZ, !P1 ;  /* 0x000000ff0300720c */ /* 0x004fe40004f25670 */
[----:B------:R-:W-:-:S04]  /*0570*/  SHF.R.S32.HI R3, RZ, 0x1f, R2 ;  /* 0x0000001fff037819 */ /* 0x000fc80000011402 */
[----:B------:R-:W-:-:S03]  /*0580*/  LEA.HI R3, R3, R2, RZ, 0x2 ;  /* 0x0000000203037211 */ /* 0x000fc600078f10ff */
[----:B------:R-:W-:Y:S01]  /*0590*/  VOTEU.ALL UP0, P0 ;  /* 0x00000000003f7886 */ /* 0x000fe20000000000 */
[----:B------:R-:W-:-:S03]  /*05a0*/  LOP3.LUT R3, R3, 0xfffffffc, RZ, 0xc0, !PT ;  /* 0xfffffffc03037812 */ /* 0x000fc600078ec0ff */
[----:B------:R-:W-:Y:S01]  /*05b0*/  VOTEU.ALL UP1, P1 ;  /* 0x00000000003f7886 */ /* 0x000fe20000820000 */
[----:B------:R-:W0:Y:S01]  /*05c0*/  @!UP0 S2UR UR7, SR_CgaCtaId ;  /* 0x00000000000789c3 */ /* 0x000e220000008800 */
[----:B------:R-:W-:Y:S01]  /*05d0*/  @!UP0 UMOV UR6, 0x400 ;  /* 0x0000040000068882 */ /* 0x000fe20000000000 */
[----:B------:R-:W-:-:S04]  /*05e0*/  @!UP0 UIADD3 UR4, -UR4, 0x100000, URZ ;  /* 0x0010000004048890 */ /* 0x000fc8000fffe13f */
[----:B------:R-:W-:Y:S02]  /*05f0*/  @!UP0 USHF.L.U32 UR5, UR4, 0xb, URZ ;  /* 0x0000000b04058899 */ /* 0x000fe4000800063f */
[----:B------:R-:W-:Y:S01]  /*0600*/  @!UP0 USHF.L.U32 UR4, UR4, 0x1, URZ ;  /* 0x0000000104048899 */ /* 0x000fe2000800063f */
[----:B------:R-:W-:Y:S01]  /*0610*/  IMAD.IADD R20, R2, 0x1, -R3 ;  /* 0x0000000102147824 */ /* 0x000fe200078e0a03 */
[----:B------:R-:W-:Y:S01]  /*0620*/  @!UP1 UMOV UR9, 0x400 ;  /* 0x0000040000099882 */ /* 0x000fe20000000000 */
[----:B------:R-:W-:Y:S01]  /*0630*/  VOTEU.ALL UP2, P1 ;  /* 0x00000000003f7886 */ /* 0x000fe20000840000 */
[----:B------:R-:W-:Y:S01]  /*0640*/  VOTEU.ALL UP3, P1 ;  /* 0x00000000003f7886 */ /* 0x000fe20000860000 */
[----:B------:R-:W-:Y:S01]  /*0650*/  VOTEU.ALL UP4, P1 ;  /* 0x00000000003f7886 */ /* 0x000fe20000880000 */
[----:B------:R-:W1:Y:S01]  /*0660*/  @!UP1 S2UR UR10, SR_CgaCtaId ;  /* 0x00000000000a99c3 */ /* 0x000e620000008800 */
[----:B------:R-:W-:Y:S01]  /*0670*/  VOTEU.ALL UP5, P1 ;  /* 0x00000000003f7886 */ /* 0x000fe200008a0000 */
[----:B------:R-:W-:-:S04]  /*0680*/  ISETP.NE.U32.AND P1, PT, RZ, UR12, PT ;  /* 0x0000000cff007c0c */ /* 0x000fc8000bf25070 */
[----:B------:R-:W-:Y:S01]  /*0690*/  ISETP.NE.AND.EX P1, PT, RZ, UR13, PT, P1 ;  /* 0x0000000dff007c0c */ /* 0x000fe2000bf25310 */
[----:B0-----:R-:W-:Y:S02]  /*06a0*/  @!UP0 ULEA UR8, UR7, UR6, 0x18 ;  /* 0x0000000607088291 */ /* 0x001fe4000f8ec03f */
[----:B------:R-:W-:-:S04]  /*06b0*/  @!UP1 UIADD3 UR6, -UR11, 0x100000, URZ ;  /* 0x001000000b069890 */ /* 0x000fc8000fffe13f */
[----:B------:R-:W-:Y:S02]  /*06c0*/  @!UP1 USHF.L.U32 UR7, UR6, 0xb, URZ ;  /* 0x0000000b06079899 */ /* 0x000fe4000800063f */
[----:B------:R-:W-:Y:S01]  /*06d0*/  @!UP1 USHF.L.U32 UR6, UR6, 0x1, URZ ;  /* 0x0000000106069899 */ /* 0x000fe2000800063f */
[----:B---3--:R-:W-:Y:S01]  /*06e0*/  R2UR UR11, R4 ;  /* 0x00000000040b72ca */ /* 0x008fe200000e0000 */
[----:B------:R-:W-:Y:S01]  /*06f0*/  VOTEU.ALL UP0, P0 ;  /* 0x00000000003f7886 */ /* 0x000fe20000000000 */
[----:B-1----:R-:W-:Y:S01]  /*0700*/  @!UP1 ULEA UR9, UR10, UR9, 0x18 ;  /* 0x000000090a099291 */ /* 0x002fe2000f8ec03f */
[----:B------:R-:W-:Y:S01]  /*0710*/  VOTEU.ALL UP1, P0 ;  /* 0x00000000003f7886 */ /* 0x000fe20000020000 */
[C---:B------:R-:W-:Y:S01]  /*0720*/  ISETP.NE.AND P0, PT, R20.reuse, 0x3, PT ;  /* 0x000000031400780c */ /* 0x040fe20003f05270 */
[----:B------:R-:W0:Y:S02]  /*0730*/  FENCE.VIEW.ASYNC.S ;  /* 0x00000000000073c6 */ /* 0x000e240000000000 */
[----:B0-----:R0:W1:Y:S01]  /*0740*/  @!UP0 SYNCS.EXCH.64 URZ, [UR8+0x110], UR4 ;  /* 0x00011004083f85b2 */ /* 0x0010620008000100 */
[----:B------:R-:W-:-:S04]  /*0750*/  ISETP.EQ.OR P0, PT, R20, RZ, !P0 ;  /* 0x000000ff1400720c */ /* 0x000fc80004702670 */
[----:B------:R-:W-:-:S04]  /*0760*/  ISETP.EQ.AND P0, PT, R5, RZ, P0 ;  /* 0x000000ff0500720c */ /* 0x000fc80000702270 */
[----:B------:R-:W-:-:S04]  /*0770*/  SEL R7, RZ, 0x1, !P0 ;  /* 0x00000001ff077807 */ /* 0x000fc80004000000 */
[----:B------:R-:W-:Y:S01]  /*0780*/  SEL R7, R7, 0x2, P3 ;  /* 0x0000000207077807 */ /* 0x000fe20001800000 */
[----:B------:R0:W1:Y:S01]  /*0790*/  @!UP1 SYNCS.EXCH.64 URZ, [UR8+0x118], UR4 ;  /* 0x00011804083f95b2 */ /* 0x0000620008000100 */
[----:B------:R-:W-:Y:S01]  /*07a0*/  NOP ;  /* 0x0000000000007918 */ /* 0x000fe20000000000 */
[----:B------:R0:W1:Y:S01]  /*07b0*/  @!UP2 SYNCS.EXCH.64 URZ, [UR9+0xf0], UR6 ;  /* 0x0000f006093fa5b2 */ /* 0x0000620008000100 */
[----:B------:R0:W1:Y:S01]  /*07c0*/  @!UP3 SYNCS.EXCH.64 URZ, [UR9+0xf8], UR6 ;  /* 0x0000f806093fb5b2 */ /* 0x0000620008000100 */
[----:B------:R0:W1:Y:S01]  /*07d0*/  @!UP4 SYNCS.EXCH.64 URZ, [UR9+0x100], UR6 ;  /* 0x00010006093fc5b2 */ /* 0x0000620008000100 */
[----:B------:R0:W1:Y:S01]  /*07e0*/  @!UP5 SYNCS.EXCH.64 URZ, [UR9+0x108], UR6 ;  /* 0x00010806093fd5b2 */ /* 0x0000620008000100 */
[----:B------:R-:W-:Y:S01]  /*07f0*/  NOP ;  /* 0x0000000000007918 */ /* 0x000fe20000000000 */
[----:B-1----:R-:W-:Y:S06]  /*0800*/  BAR.SYNC.DEFER_BLOCKING 0x0 ;  /* 0x0000000000007b1d */ /* 0x002fec0000010000 */
[----:B0-----:R-:W-:Y:S05]  /*0810*/  @!P1 BRA `(.L_x_4) ;  /* 0x00000000001c9947 */ /* 0x001fea0003800000 */
[----:B------:R-:W0:Y:S02]  /*0820*/  LDC.64 R2, c[0x0][0x598] ;  /* 0x00016600ff027b82 */ /* 0x000e240000000a00 */
[----:B0-----:R-:W2:Y:S02]  /*0830*/  LDG.E.64 R2, desc[UR20][R2.64] ;  /* 0x0000001402027981 */ /* 0x001ea4000c1e1b00 */
[----:B--2---:R-:W-:-:S04]  /*0840*/  ISETP.NE.U32.AND P0, PT, R2, RZ, PT ;  /* 0x000000ff0200720c */ /* 0x004fc80003f05070 */
[----:B------:R-:W-:-:S13]  /*0850*/  ISETP.NE.AND.EX P0, PT, R3, RZ, PT, P0 ;  /* 0x000000ff0300720c */ /* 0x000fda0003f05300 */
[----:B------:R-:W-:Y:S05]  /*0860*/  @!P0 BRA `(.L_x_4) ;  /* 0x0000000000088947 */ /* 0x000fea0003800000 */
[----:B------:R2:W5:Y:S01]  /*0870*/  LD.E R12, desc[UR20][R2.64] ;  /* 0x00000014020c7980 */ /* 0x000562000c101900 */
[----:B------:R-:W-:Y:S05]  /*0880*/  BRA `(.L_x_5) ;  /* 0x0000000000207947 */ /* 0x000fea0003800000 */
.L_x_4:
[----:B------:R-:W-:Y:S02]  /*0890*/  ULDC.64 UR4, c[0x0][0x588] ;  /* 0x0001620000047ab9 */ /* 0x000fe40000000a00 */
[----:B------:R-:W-:-:S04]  /*08a0*/  ISETP.NE.U32.AND P0, PT, RZ, UR4, PT ;  /* 0x00000004ff007c0c */ /* 0x000fc8000bf05070 */
[----:B------:R-:W-:-:S13]  /*08b0*/  ISETP.NE.AND.EX P0, PT, RZ, UR5, PT, P0 ;  /* 0x00000005ff007c0c */ /* 0x000fda000bf05300 */
[----:B------:R-:W-:Y:S05]  /*08c0*/  @!P0 BRA `(.L_x_6) ;  /* 0x00000000000c8947 */ /* 0x000fea0003800000 */
[----:B------:R-:W0:Y:S02]  /*08d0*/  LDC.64 R12, c[0x0][0x588] ;  /* 0x00016200ff0c7b82 */ /* 0x000e240000000a00 */
[----:B0-----:R0:W5:Y:S01]  /*08e0*/  LDG.E R12, desc[UR20][R12.64] ;  /* 0x000000140c0c7981 */ /* 0x001162000c1e1900 */
[----:B------:R-:W-:Y:S05]  /*08f0*/  BRA `(.L_x_5) ;  /* 0x0000000000047947 */ /* 0x000fea0003800000 */
.L_x_6:
[----:B------:R-:W1:Y:S02]  /*0900*/  LDC R12, c[0x0][0x580] ;  /* 0x00016000ff0c7b82 */ /* 0x000e640000000800 */
.L_x_5:
[----:B------:R-:W-:Y:S02]  /*0910*/  ULDC.64 UR4, c[0x0][0x5a0] ;  /* 0x0001680000047ab9 */ /* 0x000fe40000000a00 */
[----:B------:R-:W-:-:S04]  /*0920*/  ISETP.NE.U32.AND P0, PT, RZ, UR4, PT ;  /* 0x00000004ff007c0c */ /* 0x000fc8000bf05070 */
[----:B------:R-:W-:-:S13]  /*0930*/  ISETP.NE.AND.EX P0, PT, RZ, UR5, PT, P0 ;  /* 0x00000005ff007c0c */ /* 0x000fda000bf05300 */
[----:B------:R-:W-:Y:S05]  /*0940*/  @!P0 BRA `(.L_x_7) ;  /* 0x00000000001c8947 */ /* 0x000fea0003800000 */
[----:B--2---:R-:W2:Y:S02]  /*0950*/  LDC.64 R2, c[0x0][0x5a0] ;  /* 0x00016800ff027b82 */ /* 0x004ea40000000a00 */
[----:B--2---:R-:W2:Y:S02]  /*0960*/  LDG.E.64 R2, desc[UR20][R2.64] ;  /* 0x0000001402027981 */ /* 0x004ea4000c1e1b00 */
[----:B--2---:R-:W-:-:S04]  /*0970*/  ISETP.NE.U32.AND P0, PT, R2, RZ, PT ;  /* 0x000000ff0200720c */ /* 0x004fc80003f05070 */
[----:B------:R-:W-:-:S13]  /*0980*/  ISETP.NE.AND.EX P0, PT, R3, RZ, PT, P0 ;  /* 0x000000ff0300720c */ /* 0x000fda0003f05300 */
[----:B------:R-:W-:Y:S05]  /*0990*/  @!P0 BRA `(.L_x_7) ;  /* 0x0000000000088947 */ /* 0x000fea0003800000 */
[----:B0-----:R4:W5:Y:S01]  /*09a0*/  LD.E R13, desc[UR20][R2.64] ;  /* 0x00000014020d7980 */ /* 0x001962000c101900 */
[----:B------:R-:W-:Y:S05]  /*09b0*/  BRA `(.L_x_8) ;  /* 0x0000000000207947 */ /* 0x000fea0003800000 */
.L_x_7:
[----:B------:R-:W-:Y:S02]  /*09c0*/  ULDC.64 UR4, c[0x0][0x590] ;  /* 0x0001640000047ab9 */ /* 0x000fe40000000a00 */
[----:B------:R-:W-:-:S04]  /*09d0*/  ISETP.NE.U32.AND P0, PT, RZ, UR4, PT ;  /* 0x00000004ff007c0c */ /* 0x000fc8000bf05070 */
[----:B------:R-:W-:-:S13]  /*09e0*/  ISETP.NE.AND.EX P0, PT, RZ, UR5, PT, P0 ;  /* 0x00000005ff007c0c */ /* 0x000fda000bf05300 */
[----:B------:R-:W-:Y:S05]  /*09f0*/  @!P0 BRA `(.L_x_9) ;  /* 0x00000000000c8947 */ /* 0x000fea0003800000 */
[----:B--2---:R-:W0:Y:S02]  /*0a00*/  LDC.64 R2, c[0x0][0x590] ;  /* 0x00016400ff027b82 */ /* 0x004e240000000a00 */
[----:B0-----:R3:W5:Y:S01]  /*0a10*/  LDG.E R13, desc[UR20][R2.64] ;  /* 0x00000014020d7981 */ /* 0x001762000c1e1900 */
[----:B------:R-:W-:Y:S05]  /*0a20*/  BRA `(.L_x_8) ;  /* 0x0000000000047947 */ /* 0x000fea0003800000 */
.L_x_9:
[----:B0-----:R-:W0:Y:S02]  /*0a30*/  LDC R13, c[0x0][0x584] ;  /* 0x00016100ff0d7b82 */ /* 0x001e240000000800 */
.L_x_8:
[----:B------:R-:W1:Y:S01]  /*0a40*/  LDC R0, c[0x0][0x65c] ;  /* 0x00019700ff007b82 */ /* 0x000e620000000800 */
[----:B------:R-:W2:Y:S01]  /*0a50*/  S2R R21, SR_CTAID.Y ;  /* 0x0000000000157919 */ /* 0x000ea20000002600 */
[----:B------:R-:W-:Y:S01]  /*0a60*/  ULDC UR8, c[0x0][0x28c] ;  /* 0x0000a30000087ab9 */ /* 0x000fe20000000800 */
[----:B------:R-:W-:Y:S01]  /*0a70*/  ISETP.NE.AND P0, PT, R5, 0x2, PT ;  /* 0x000000020500780c */ /* 0x000fe20003f05270 */
[----:B------:R-:W-:Y:S01]  /*0a80*/  UIADD3 UR8, UR8, 0x7f, URZ ;  /* 0x0000007f08087890 */ /* 0x000fe2000fffe03f */
[----:B------:R-:W0:Y:S01]  /*0a90*/  S2R R14, SR_CTAID.X ;  /* 0x00000000000e7919 */ /* 0x000e220000002500 */
[----:B------:R-:W-:Y:S01]  /*0aa0*/  UMOV UR5, URZ ;  /* 0x0000003f00057c82 */ /* 0x000fe20008000000 */
[----:B------:R-:W-:Y:S01]  /*0ab0*/  UMOV UR4, URZ ;  /* 0x0000003f00047c82 */ /* 0x000fe20008000000 */
[----:B------:R-:W-:-:S04]  /*0ac0*/  USHF.R.S32.HI UR9, URZ, 0x1f, UR8 ;  /* 0x0000001f3f097899 */ /* 0x000fc80008011408 */
[----:B------:R-:W-:-:S04]  /*0ad0*/  ULEA.HI UR9, UR9, UR8, URZ, 0x7 ;  /* 0x0000000809097291 */ /* 0x000fc8000f8f383f */
[----:B------:R-:W-:Y:S01]  /*0ae0*/  USHF.R.S32.HI UR13, URZ, 0x7, UR9 ;  /* 0x000000073f0d7899 */ /* 0x000fe20008011409 */
[----:B-1----:R-:W-:-:S13]  /*0af0*/  ISETP.NE.AND P4, PT, R0, 0x1, PT ;  /* 0x000000010000780c */ /* 0x002fda0003f85270 */
[----:B------:R-:W0:Y:S01]  /*0b00*/  @P4 LDC R15, c[0x0][0x10] ;  /* 0x00000400ff0f4b82 */ /* 0x000e220000000800 */
[----:B--234-:R-:W-:Y:S02]  /*0b10*/  @P4 IMAD.MOV.U32 R2, RZ, RZ, R21 ;  /* 0x000000ffff024224 */ /* 0x01cfe400078e0015 */
[----:B------:R-:W-:Y:S02]  /*0b20*/  @P4 IMAD.MOV.U32 R3, RZ, RZ, RZ ;  /* 0x000000ffff034224 */ /* 0x000fe400078e00ff */
[----:B------:R-:W-:-:S03]  /*0b30*/  @P4 IMAD.MOV.U32 R5, RZ, RZ, RZ ;  /* 0x000000ffff054224 */ /* 0x000fc600078e00ff */
[----:B------:R-:W1:Y:S01]  /*0b40*/  @!P4 LDC R9, c[0x0][0xc] ;  /* 0x00000300ff09cb82 */ /* 0x000e620000000800 */
[----:B------:R-:W-:Y:S01]  /*0b50*/  ULDC UR6, c[0x0][0xc] ;  /* 0x0000030000067ab9 */ /* 0x000fe20000000800 */
[----:B------:R-:W-:Y:S02]  /*0b60*/  ULDC UR7, c[0x0][0x10] ;  /* 0x0000040000077ab9 */ /* 0x000fe40000000800 */
[----:B------:R-:W-:-:S04]  /*0b70*/  UIMAD.WIDE.U32 UR6, UR6, UR7, URZ ;  /* 0x00000007060672a5 */ /* 0x000fc8000f8e003f */
[----:B------:R-:W2:Y:S01]  /*0b80*/  LDC R8, c[0x0][0x14] ;  /* 0x00000500ff087b82 */ /* 0x000ea20000000800 */
[----:B0-----:R-:W-:-:S04]  /*0b90*/  @P4 IMAD.WIDE.U32 R2, R14, R15, R2 ;  /* 0x0000000f0e024225 */ /* 0x001fc800078e0002 */
[----:B------:R-:W-:Y:S02]  /*0ba0*/  IMAD.MOV.U32 R15, RZ, RZ, RZ ;  /* 0x000000ffff0f7224 */ /* 0x000fe400078e00ff */
[----:B------:R-:W-:Y:S02]  /*0bb0*/  @P4 IMAD.IADD R3, R3, 0x1, R5 ;  /* 0x0000000103034824 */ /* 0x000fe400078e0205 */
[----:B-1----:R-:W-:-:S04]  /*0bc0*/  @!P4 IMAD.WIDE.U32 R4, R9, R21, R14 ;  /* 0x000000150904c225 */ /* 0x002fc800078e000e */
[----:B------:R-:W-:Y:S02]  /*0bd0*/  @!P4 IMAD.MOV.U32 R2, RZ, RZ, R4 ;  /* 0x000000ffff02c224 */ /* 0x000fe400078e0004 */
[----:B------:R-:W-:Y:S02]  /*0be0*/  @!P4 IMAD.MOV.U32 R3, RZ, RZ, R5 ;  /* 0x000000ffff03c224 */ /* 0x000fe400078e0005 */
[C---:B--2---:R-:W-:Y:S02]  /*0bf0*/  IMAD R17, R8.reuse, UR7, RZ ;  /* 0x0000000708117c24 */ /* 0x044fe4000f8e02ff */
[----:B------:R-:W-:Y:S01]  /*0c00*/  IMAD.WIDE.U32 R8, R8, UR6, RZ ;  /* 0x0000000608087c25 */ /* 0x000fe2000f8e00ff */
[----:B------:R-:W-:-:S03]  /*0c10*/  ULDC.64 UR6, c[0x0][0x650] ;  /* 0x0001940000067ab9 */ /* 0x000fc60000000a00 */
[----:B------:R-:W-:Y:S01]  /*0c20*/  IMAD.IADD R0, R9, 0x1, R17 ;  /* 0x0000000109007824 */ /* 0x000fe200078e0211 */
[----:B------:R-:W-:Y:S06]  /*0c30*/  @P0 BRA `(.L_x_10) ;  /* 0x0000000000240947 */ /* 0x000fec0003800000 */
[----:B------:R-:W-:Y:S01]  /*0c40*/  USHF.R.U32.HI UR4, URZ, 0x1, UR13 ;  /* 0x000000013f047899 */ /* 0x000fe2000801160d */
[----:B------:R-:W-:Y:S01]  /*0c50*/  IADD3 R2, P0, R2, R8, RZ ;  /* 0x0000000802027210 */ /* 0x000fe20007f1e0ff */
[----:B------:R-:W-:Y:S02]  /*0c60*/  UISETP.GE.U32.AND UP0, UPT, UR13, 0xe, UPT ;  /* 0x0000000e0d00788c */ /* 0x000fe4000bf06070 */
[----:B------:R-:W-:Y:S02]  /*0c70*/  UIMAD.WIDE.U32 UR4, UR4, -0x6db6db6d, URZ ;  /* 0x92492493040478a5 */ /* 0x000fe4000f8e003f */
[----:B------:R-:W-:Y:S02]  /*0c80*/  IMAD.X R3, R0, 0x1, R3, P0 ;  /* 0x0000000100037824 */ /* 0x000fe400000e0603 */
[----:B------:R-:W-:-:S03]  /*0c90*/  USHF.R.U32.HI UR5, URZ, 0x2, UR5 ;  /* 0x000000023f057899 */ /* 0x000fc60008011605 */
[----:B------:R-:W-:Y:S02]  /*0ca0*/  UMOV UR4, URZ ;  /* 0x0000003f00047c82 */ /* 0x000fe40008000000 */
[----:B------:R-:W-:Y:S02]  /*0cb0*/  @UP0 ULOP3.LUT UR4, UR5, 0x1, URZ, 0xc0, !UPT ;  /* 0x0000000105040892 */ /* 0x000fe4000f8ec03f */
[----:B------:R-:W-:-:S12]  /*0cc0*/  UIMAD UR5, UR5, -0xe, UR13 ;  /* 0xfffffff2050578a4 */ /* 0x000fd8000f8e020d */
.L_x_10:
[----:B------:R-:W-:Y:S01]  /*0cd0*/  ISETP.GE.U32.AND P0, PT, R2, UR6, PT ;  /* 0x0000000602007c0c */ /* 0x000fe2000bf06070 */
[----:B------:R-:W-:Y:S01]  /*0ce0*/  IMAD.MOV.U32 R6, RZ, RZ, -0x1 ;  /* 0xffffffffff067424 */ /* 0x000fe200078e00ff */
[----:B------:R-:W-:Y:S01]  /*0cf0*/  PRMT R16, RZ, 0x7610, R16 ;  /* 0x00007610ff107816 */ /* 0x000fe20000000010 */
[----:B------:R-:W-:Y:S01]  /*0d00*/  IMAD.MOV.U32 R4, RZ, RZ, -0x1 ;  /* 0xffffffffff047424 */ /* 0x000fe200078e00ff */
[----:B------:R-:W-:Y:S01]  /*0d10*/  ISETP.GE.U32.AND.EX P0, PT, R3, UR7, PT, P0 ;  /* 0x0000000703007c0c */ /* 0x000fe2000bf06100 */
[----:B------:R-:W-:-:S12]  /*0d20*/  IMAD.MOV.U32 R5, RZ, RZ, -0x1 ;  /* 0xffffffffff057424 */ /* 0x000fd800078e00ff */
[----:B------:R-:W-:Y:S05]  /*0d30*/  @P0 BRA `(.L_x_11) ;  /* 0x00000004005c0947 */ /* 0x000fea0003800000 */
[----:B------:R-:W0:Y:S01]  /*0d40*/  LDC.64 R24, c[0x0][0x628] ;  /* 0x00018a00ff187b82 */ /* 0x000e220000000a00 */
[----:B------:R-:W-:Y:S02]  /*0d50*/  IMAD.MOV.U32 R4, RZ, RZ, R2 ;  /* 0x000000ffff047224 */ /* 0x000fe400078e0002 */
[----:B------:R-:W-:-:S05]  /*0d60*/  IMAD.MOV.U32 R5, RZ, RZ, R3 ;  /* 0x000000ffff057224 */ /* 0x000fca00078e0003 */
[----:B------:R-:W1:Y:S08]  /*0d70*/  LDC R6, c[0x0][0x630] ;  /* 0x00018c00ff067b82 */ /* 0x000e700000000800 */
[----:B------:R-:W2:Y:S01]  /*0d80*/  LDC.64 R26, c[0x0][0x620] ;  /* 0x00018800ff1a7b82 */ /* 0x000ea20000000a00 */
[----:B0-----:R-:W-:-:S04]  /*0d90*/  ISETP.NE.U32.AND P0, PT, R24, RZ, PT ;  /* 0x000000ff1800720c */ /* 0x001fc80003f05070 */
[----:B------:R-:W-:-:S13]  /*0da0*/  ISETP.NE.AND.EX P0, PT, R25, RZ, PT, P0 ;  /* 0x000000ff1900720c */ /* 0x000fda0003f05300 */
[----:B-12---:R-:W-:Y:S05]  /*0db0*/  @!P0 BRA `(.L_x_12) ;  /* 0x0000000000288947 */ /* 0x006fea0003800000 */
[----:B------:R-:W0:Y:S02]  /*0dc0*/  LDC R19, c[0x0][0x634] ;  /* 0x00018d00ff137b82 */ /* 0x000e240000000800 */
[----:B0-----:R-:W-:-:S05]  /*0dd0*/  IADD3 R19, P0, R2, R19, RZ ;  /* 0x0000001302137210 */ /* 0x001fca0007f1e0ff */
[----:B------:R-:W-:-:S04]  /*0de0*/  IMAD.X R23, RZ, RZ, R3, P0 ;  /* 0x000000ffff177224 */ /* 0x000fc800000e0603 */
[----:B------:R-:W-:-:S04]  /*0df0*/  IMAD.WIDE.U32 R4, R23, R24, RZ ;  /* 0x0000001817047225 */ /* 0x000fc800078e00ff */
[----:B------:R-:W-:-:S04]  /*0e00*/  IMAD.WIDE.U32 R16, P0, R19, R25, R4 ;  /* 0x0000001913107225 */ /* 0x000fc80007800004 */
[----:B------:R-:W-:-:S04]  /*0e10*/  IMAD.WIDE.U32 R4, R19, R24, RZ ;  /* 0x0000001813047225 */ /* 0x000fc800078e00ff */
[----:B------:R-:W-:Y:S01]  /*0e20*/  IMAD.X R19, RZ, RZ, RZ, P0 ;  /* 0x000000ffff137224 */ /* 0x000fe200000e06ff */
[----:B------:R-:W-:Y:S01]  /*0e30*/  IADD3 RZ, P0, R5, R16, RZ ;  /* 0x0000001005ff7210 */ /* 0x000fe20007f1e0ff */
[----:B------:R-:W-:-:S04]  /*0e40*/  IMAD.MOV.U32 R18, RZ, RZ, R17 ;  /* 0x000000ffff127224 */ /* 0x000fc800078e0011 */
[----:B------:R-:W-:-:S08]  /*0e50*/  IMAD.WIDE.U32.X R4, R23, R25, R18, P0 ;  /* 0x0000001917047225 */ /* 0x000fd000000e0412 */
.L_x_12:
[--C-:B------:R-:W-:Y:S01]  /*0e60*/  SHF.R.U64 R32, R4, R6, R5.reuse ;  /* 0x0000000604207219 */ /* 0x100fe20000001205 */
[----:B------:R-:W0:Y:S01]  /*0e70*/  LDC.64 R28, c[0x0][0x640] ;  /* 0x00019000ff1c7b82 */ /* 0x000e220000000a00 */
[----:B------:R-:W-:Y:S01]  /*0e80*/  I2FP.F32.U32 R4, R14 ;  /* 0x0000000e00047245 */ /* 0x000fe20000201000 */
[----:B------:R-:W-:Y:S01]  /*0e90*/  ULDC UR6, c[0x0][0x150] ;  /* 0x0000540000067ab9 */ /* 0x000fe20000000800 */
[----:B------:R-:W-:Y:S02]  /*0ea0*/  SHF.R.U32.HI R5, RZ, R6, R5 ;  /* 0x00000006ff057219 */ /* 0x000fe40000011605 */
[----:B------:R-:W-:Y:S01]  /*0eb0*/  IADD3 R17, P0, RZ, -R32, RZ ;  /* 0x80000020ff117210 */ /* 0x000fe20007f1e0ff */
[----:B------:R-:W-:Y:S01]  /*0ec0*/  FMUL R6, R4, UR6 ;  /* 0x0000000604067c20 */ /* 0x000fe20008400000 */
[----:B------:R-:W-:Y:S01]  /*0ed0*/  ULDC UR6, c[0x0][0x154] ;  /* 0x0000550000067ab9 */ /* 0x000fe20000000800 */
[----:B------:R-:W1:Y:S02]  /*0ee0*/  LDC R18, c[0x0][0x618] ;  /* 0x00018600ff127b82 */ /* 0x000e640000000800 */
[----:B------:R-:W-:-:S02]  /*0ef0*/  IMAD.X R19, RZ, RZ, ~R5, P0 ;  /* 0x000000ffff137224 */ /* 0x000fc400000e0e05 */
[----:B------:R-:W2:Y:S01]  /*0f00*/  F2I.U32.TRUNC.NTZ R6, R6 ;  /* 0x0000000600067305 */ /* 0x000ea2000020f000 */
[----:B------:R-:W-:-:S03]  /*0f10*/  IMAD.WIDE.U32 R4, R17, R26, R2 ;  /* 0x0000001a11047225 */ /* 0x000fc600078e0002 */
[----:B------:R-:W3:Y:S01]  /*0f20*/  LDC R15, c[0x0][0x144] ;  /* 0x00005100ff0f7b82 */ /* 0x000ee20000000800 */
[----:B------:R-:W-:-:S04]  /*0f30*/  IMAD R16, R19, R26, RZ ;  /* 0x0000001a13107224 */ /* 0x000fc800078e02ff */
[----:B------:R-:W-:-:S03]  /*0f40*/  IMAD R17, R17, R27, R16 ;  /* 0x0000001b11117224 */ /* 0x000fc600078e0210 */
[----:B------:R-:W4:Y:S01]  /*0f50*/  LDC R22, c[0x0][0x608] ;  /* 0x00018200ff167b82 */ /* 0x000f220000000800 */
[----:B------:R-:W-:Y:S01]  /*0f60*/  IMAD.IADD R17, R5, 0x1, R17 ;  /* 0x0000000105117824 */ /* 0x000fe200078e0211 */
[----:B0-----:R-:W-:Y:S01]  /*0f70*/  ISETP.NE.U32.AND P0, PT, R28, RZ, PT ;  /* 0x000000ff1c00720c */ /* 0x001fe20003f05070 */
[----:B--2---:R-:W-:-:S03]  /*0f80*/  IMAD.MOV R5, RZ, RZ, -R6 ;  /* 0x000000ffff057224 */ /* 0x004fc600078e0a06 */
[----:B------:R-:W-:Y:S02]  /*0f90*/  ISETP.NE.AND.EX P0, PT, R29, RZ, PT, P0 ;  /* 0x000000ff1d00720c */ /* 0x000fe40003f05300 */
[----:B------:R-:W0:Y:S01]  /*0fa0*/  LDC R19, c[0x0][0x658] ;  /* 0x00019600ff137b82 */ /* 0x000e220000000800 */
[-CC-:B-1----:R-:W-:Y:S02]  /*0fb0*/  SHF.R.U64 R26, R4, R18.reuse, R17.reuse ;  /* 0x00000012041a7219 */ /* 0x182fe40000001211 */
[----:B------:R-:W-:Y:S02]  /*0fc0*/  I2FP.F32.U32 R4, R21 ;  /* 0x0000001500047245 */ /* 0x000fe40000201000 */
[----:B------:R-:W-:Y:S01]  /*0fd0*/  SHF.R.U32.HI R17, RZ, R18, R17 ;  /* 0x00000012ff117219 */ /* 0x000fe20000011611 */
[----:B------:R-:W-:Y:S02]  /*0fe0*/  IMAD.MOV.U32 R18, RZ, RZ, 0x1 ;  /* 0x00000001ff127424 */ /* 0x000fe400078e00ff */
[----:B------:R-:W1:Y:S01]  /*0ff0*/  LDC R24, c[0x0][0x148] ;  /* 0x00005200ff187b82 */ /* 0x000e620000000800 */
[----:B---3--:R-:W-:-:S02]  /*1000*/  IMAD R6, R15, R5, R14 ;  /* 0x000000050f067224 */ /* 0x008fc400078e020e */
[----:B------:R-:W-:Y:S01]  /*1010*/  FMUL R5, R4, UR6 ;  /* 0x0000000604057c20 */ /* 0x000fe20008400000 */
[----:B------:R-:W-:-:S04]  /*1020*/  IMAD.MOV.U32 R4, RZ, RZ, -0x1 ;  /* 0xffffffffff047424 */ /* 0x000fc800078e00ff */
[----:B------:R-:W2:Y:S01]  /*1030*/  LDC R25, c[0x0][0x600] ;  /* 0x00018000ff197b82 */ /* 0x000ea20000000800 */
[-CC-:B----4-:R-:W-:Y:S02]  /*1040*/  SHF.R.U64 R34, R26, R22.reuse, R17.reuse ;  /* 0x000000161a227219 */ /* 0x190fe40000001211 */
[----:B------:R-:W-:Y:S02]  /*1050*/  SHF.R.U32.HI R14, RZ, R22, R17 ;  /* 0x00000016ff0e7219 */ /* 0x000fe40000011611 */
[----:B------:R3:W4:Y:S03]  /*1060*/  F2I.U32.TRUNC.NTZ R22, R5 ;  /* 0x0000000500167305 */ /* 0x000726000020f000 */
[----:B------:R-:W1:Y:S01]  /*1070*/  LDC R27, c[0x0][0x648] ;  /* 0x00019200ff1b7b82 */ /* 0x000e620000000800 */
[-C--:B0-----:R-:W-:Y:S02]  /*1080*/  SHF.R.U64 R36, R34, R19.reuse, R14 ;  /* 0x0000001322247219 */ /* 0x081fe4000000120e */
[----:B------:R-:W-:-:S02]  /*1090*/  SHF.L.U32 R4, R4, R19, RZ ;  /* 0x0000001304047219 */ /* 0x000fc400000006ff */
[-C--:B------:R-:W-:Y:S02]  /*10a0*/  SHF.R.U32.HI R14, RZ, R19.reuse, R14 ;  /* 0x00000013ff0e7219 */ /* 0x080fe4000001160e */
[----:B------:R-:W-:Y:S01]  /*10b0*/  SHF.L.U32 R18, R18, R19, RZ ;  /* 0x0000001312127219 */ /* 0x000fe200000006ff */
[----:B------:R-:W0:Y:S01]  /*10c0*/  LDC R31, c[0x0][0x638] ;  /* 0x00018e00ff1f7b82 */ /* 0x000e220000000800 */
[----:B------:R-:W-:Y:S01]  /*10d0*/  LOP3.LUT R19, RZ, R4, RZ, 0x33, !PT ;  /* 0x00000004ff137212 */ /* 0x000fe200078e33ff */
[----:B------:R-:W-:Y:S02]  /*10e0*/  IMAD.MOV.U32 R4, RZ, RZ, R36 ;  /* 0x000000ffff047224 */ /* 0x000fe400078e0024 */
[----:B---3--:R-:W-:-:S04]  /*10f0*/  IMAD.MOV.U32 R5, RZ, RZ, R14 ;  /* 0x000000ffff057224 */ /* 0x008fc800078e000e */
[----:B------:R-:W3:Y:S01]  /*1100*/  LDC R30, c[0x0][0x610] ;  /* 0x00018400ff1e7b82 */ /* 0x000ee20000000800 */
[----:B----4-:R-:W-:Y:S05]  /*1110*/  @!P0 BRA `(.L_x_13) ;  /* 0x0000000000288947 */ /* 0x010fea0003800000 */
[----:B------:R-:W4:Y:S02]  /*1120*/  LDC R17, c[0x0][0x64c] ;  /* 0x00019300ff117b82 */ /* 0x000f240000000800 */
[----:B----4-:R-:W-:-:S05]  /*1130*/  IADD3 R17, P0, R36, R17, RZ ;  /* 0x0000001124117210 */ /* 0x010fca0007f1e0ff */
        /* <DEDUP_REMOVED lines=8> */
.L_x_13:
[----:B-1----:R-:W-:Y:S01]  /*11c0*/  SHF.R.U64 R4, R4, R27, R5 ;  /* 0x0000001b04047219 */ /* 0x002fe20000001205 */
[----:B--2---:R-:W-:Y:S01]  /*11d0*/  VIADD R5, R25, 0xffffffff ;  /* 0xffffffff19057836 */ /* 0x004fe20000000000 */
[----:B------:R-:W-:Y:S01]  /*11e0*/  LOP3.LUT R19, R34, R19, RZ, 0xc0, !PT ;  /* 0x0000001322137212 */ /* 0x000fe200078ec0ff */
[----:B------:R-:W-:Y:S02]  /*11f0*/  IMAD.MOV R22, RZ, RZ, -R22 ;  /* 0x000000ffff167224 */ /* 0x000fe400078e0a16 */
[----:B------:R-:W-:Y:S01]  /*1200*/  IMAD.MOV R14, RZ, RZ, -R4 ;  /* 0x000000ffff0e7224 */ /* 0x000fe200078e0a04 */
[----:B------:R-:W-:Y:S01]  /*1210*/  LOP3.LUT R5, R26, R5, RZ, 0xc0, !PT ;  /* 0x000000051a057212 */ /* 0x000fe200078ec0ff */
[----:B------:R-:W-:Y:S02]  /*1220*/  IMAD R19, R18, R4, R19 ;  /* 0x0000000412137224 */ /* 0x000fe400078e0213 */
[----:B------:R-:W-:Y:S02]  /*1230*/  @P4 IMAD R6, R24, R22, R21 ;  /* 0x0000001618064224 */ /* 0x000fe400078e0215 */
[----:B0-----:R-:W-:-:S02]  /*1240*/  IMAD R4, R14, R31, R36 ;  /* 0x0000001f0e047224 */ /* 0x001fc400078e0224 */
[----:B---3--:R-:W-:Y:S02]  /*1250*/  IMAD R6, R19, R30, R6 ;  /* 0x0000001e13067224 */ /* 0x008fe400078e0206 */
[----:B------:R-:W-:Y:S02]  /*1260*/  IMAD R5, R4, R25, R5 ;  /* 0x0000001904057224 */ /* 0x000fe400078e0205 */
[----:B------:R-:W-:-:S03]  /*1270*/  IMAD.MOV.U32 R16, RZ, RZ, 0x1 ;  /* 0x00000001ff107424 */ /* 0x000fc600078e00ff */
[----:B------:R-:W-:Y:S02]  /*1280*/  SEL R4, R5, R6, !P4 ;  /* 0x0000000605047207 */ /* 0x000fe40006000000 */
[----:B------:R-:W-:Y:S01]  /*1290*/  SEL R6, R6, R5, !P4 ;  /* 0x0000000506067207 */ /* 0x000fe20006000000 */
[----:B------:R-:W-:-:S07]  /*12a0*/  IMAD.MOV.U32 R5, RZ, RZ, R32 ;  /* 0x000000ffff057224 */ /* 0x000fce00078e0020 */
.L_x_11:
[----:B------:R-:W-:Y:S05]  /*12b0*/  @!P2 BRA `(.L_x_14) ;  /* 0x000000440048a947 */ /* 0x000fea0003800000 */
[----:B------:R-:W-:-:S13]  /*12c0*/  ISETP.GT.U32.AND P0, PT, R33, 0x1, PT ;  /* 0x000000012100780c */ /* 0x000fda0003f04070 */
[----:B------:R-:W-:Y:S05]  /*12d0*/  @P0 EXIT ;  /* 0x000000000000094d */ /* 0x000fea0003800000 */
.L_x_15:
[----:B------:R-:W-:-:S08]  /*12e0*/  NOP ;  /* 0x0000000000007918 */ /* 0x000fd00000000000 */
[----:B------:R-:W0:Y:S02]  /*12f0*/  USETMAXREG.TRY_ALLOC.CTAPOOL UP0, 0xe8 ;  /* 0x000000e8000079c8 */ /* 0x000e240008000600 */
[----:B0-----:R-:W-:-:S13]  /*1300*/  PLOP3.LUT P0, PT, PT, PT, UP0, 0x80, 0x0 ;  /* 0x000000000000781c */ /* 0x001fda0003f0f008 */
[----:B------:R-:W-:Y:S05]  /*1310*/  @!P0 BRA `(.L_x_15) ;  /* 0xfffffffc00f08947 */ /* 0x000fea000383ffff */
[----:B------:R-:W-:-:S13]  /*1320*/  LOP3.LUT P0, RZ, R16, 0xff, RZ, 0xc0, !PT ;  /* 0x000000ff10ff7812 */ /* 0x000fda000780c0ff */
[----:B------:R-:W-:Y:S05]  /*1330*/  @!P0 EXIT ;  /* 0x000000000000894d */ /* 0x000fea0003800000 */
[----:B------:R-:W0:Y:S01]  /*1340*/  S2UR UR6, SR_CgaCtaId ;  /* 0x00000000000679c3 */ /* 0x000e220000008800 */
[----:B------:R-:W-:Y:S01]  /*1350*/  SHF.R.S32.HI R11, RZ, 0x1f, R10 ;  /* 0x0000001fff0b7819 */ /* 0x000fe2000001140a */
[----:B------:R-:W-:Y:S01]  /*1360*/  UIADD3 UR7, UR11, -0x1, URZ ;  /* 0xffffffff0b077890 */ /* 0x000fe2000fffe03f */
[----:B------:R-:W-:Y:S01]  /*1370*/  LOP3.LUT R86, R7, 0x1, RZ, 0xfc, !PT ;  /* 0x0000000107567812 */ /* 0x000fe200078efcff */
[----:B------:R-:W-:Y:S01]  /*1380*/  UMOV UR9, 0x400 ;  /* 0x0000040000097882 */ /* 0x000fe20000000000 */
[CC--:B------:R-:W-:Y:S01]  /*1390*/  LEA.HI R15, R11.reuse, R10.reuse, RZ, 0x2 ;  /* 0x0000000a0b0f7211 */ /* 0x0c0fe200078f10ff */
[----:B------:R-:W-:Y:S01]  /*13a0*/  UISETP.LT.AND UP0, UPT, UR13, 0x1, UPT ;  /* 0x000000010d00788c */ /* 0x000fe2000bf01270 */
[----:B------:R-:W-:Y:S01]  /*13b0*/  LEA.HI R16, R11, R10, RZ, 0x5 ;  /* 0x0000000a0b107211 */ /* 0x000fe200078f28ff */
[----:B------:R-:W-:Y:S01]  /*13c0*/  USHF.L.U32 UR22, UR13, 0x1, URZ ;  /* 0x000000010d167899 */ /* 0x000fe2000800063f */
[--C-:B------:R-:W-:Y:S01]  /*13d0*/  SHF.R.S32.HI R14, RZ, 0x2, R15.reuse ;  /* 0x00000002ff0e7819 */ /* 0x100fe2000001140f */
[----:B------:R-:W-:Y:S01]  /*13e0*/  USEL UR10, UR13, 0x1, UP0 ;  /* 0x000000010d0a7887 */ /* 0x000fe20008000000 */
[----:B------:R-:W-:Y:S01]  /*13f0*/  SHF.R.S32.HI R17, RZ, 0x1f, R15 ;  /* 0x0000001fff117819 */ /* 0x000fe2000001140f */
[----:B------:R-:W-:Y:S01]  /*1400*/  UISETP.NE.AND UP0, UPT, UR7, URZ, UPT ;  /* 0x0000003f0700728c */ /* 0x000fe2000bf05270 */
[----:B------:R-:W-:Y:S01]  /*1410*/  LOP3.LUT R11, R15, 0xfffffffc, RZ, 0xc0, !PT ;  /* 0xfffffffc0f0b7812 */ /* 0x000fe200078ec0ff */
[----:B------:R-:W-:Y:S01]  /*1420*/  UIADD3 UR10, -UR10, UR13, URZ ;  /* 0x0000000d0a0a7290 */ /* 0x000fe2000fffe13f */
[----:B------:R-:W-:Y:S01]  /*1430*/  LEA.HI R17, R17, R14, RZ, 0x3 ;  /* 0x0000000e11117211 */ /* 0x000fe200078f18ff */
[----:B------:R-:W-:-:S02]  /*1440*/  USEL UR16, URZ, 0x1, UP0 ;  /* 0x000000013f107887 */ /* 0x000fc40008000000 */
[----:B------:R-:W-:Y:S01]  /*1450*/  IMAD.IADD R18, R10, 0x1, -R11 ;  /* 0x000000010a127824 */ /* 0x000fe200078e0a0b */
[----:B------:R-:W-:-:S03]  /*1460*/  LOP3.LUT R17, R17, 0xfffffff8, RZ, 0xc0, !PT ;  /* 0xfffffff811117812 */ /* 0x000fc600078ec0ff */
[----:B------:R-:W-:Y:S01]  /*1470*/  IMAD.U32 R87, RZ, RZ, UR16 ;  /* 0x00000010ff577e24 */ /* 0x000fe2000f8e00ff */
[----:B0-----:R-:W-:Y:S01]  /*1480*/  ULEA UR9, UR6, UR9, 0x18 ;  /* 0x0000000906097291 */ /* 0x001fe2000f8ec03f */
[----:B------:R-:W-:Y:S01]  /*1490*/  IMAD.IADD R14, R14, 0x1, -R17 ;  /* 0x000000010e0e7824 */ /* 0x000fe200078e0a11 */
[----:B------:R-:W-:Y:S01]  /*14a0*/  USHF.L.U32 UR6, UR7, 0x3, URZ ;  /* 0x0000000307067899 */ /* 0x000fe2000800063f */
[----:B------:R-:W-:Y:S01]  /*14b0*/  SHF.R.S32.HI R17, RZ, 0x5, R16 ;  /* 0x00000005ff117819 */ /* 0x000fe20000011410 */
[----:B------:R-:W-:Y:S02]  /*14c0*/  UIADD3 UR7, UR9, 0x200, URZ ;  /* 0x0000020009077890 */ /* 0x000fe4000fffe03f */
[----:B------:R-:W-:Y:S01]  /*14d0*/  ULOP3.LUT UR6, UR6, 0x8, URZ, 0xc0, !UPT ;  /* 0x0000000806067892 */ /* 0x000fe2000f8ec03f */
[--C-:B------:R-:W-:Y:S01]  /*14e0*/  SHF.R.S32.HI R15, RZ, 0x1f, R14.reuse ;  /* 0x0000001fff0f7819 */ /* 0x100fe2000001140e */
[----:B------:R-:W-:Y:S01]  /*14f0*/  UIADD3 UR8, UR9, 0x1c200, URZ ;  /* 0x0001c20009087890 */ /* 0x000fe2000fffe03f */
[----:B------:R-:W-:Y:S01]  /*1500*/  IMAD R19, R17, -0x10, -R14 ;  /* 0xfffffff011137824 */ /* 0x000fe200078e0a0e */
[----:B------:R-:W-:-:S02]  /*1510*/  USHF.R.U32.HI UR7, URZ, 0x4, UR7 ;  /* 0x000000043f077899 */ /* 0x000fc40008011607 */
[----:B------:R-:W-:Y:S01]  /*1520*/  USHF.R.U32.HI UR8, URZ, 0x4, UR8 ;  /* 0x000000043f087899 */ /* 0x000fe20008011608 */
[----:B------:R-:W-:Y:S01]  /*1530*/  IMAD.WIDE R10, R17, 0x10, R14 ;  /* 0x00000010110a7825 */ /* 0x000fe200078e020e */
[----:B------:R-:W-:Y:S02]  /*1540*/  ULOP3.LUT UR24, UR6, 0x8, URZ, 0x3c, !UPT ;  /* 0x0000000806187892 */ /* 0x000fe4000f8e3c3f */
[----:B------:R-:W-:Y:S02]  /*1550*/  ULOP3.LUT UR12, UR6, 0x18, URZ, 0x3c, !UPT ;  /* 0x00000018060c7892 */ /* 0x000fe4000f8e3c3f */
[----:B------:R-:W-:Y:S01]  /*1560*/  UIADD3 UR23, UR9, 0xf0, URZ ;  /* 0x000000f009177890 */ /* 0x000fe2000fffe03f */
[----:B------:R-:W-:Y:S01]  /*1570*/  ULDC UR6, c[0x0][0x284] ;  /* 0x0000a10000067ab9 */ /* 0x000fe20000000800 */
[----:B------:R-:W-:Y:S01]  /*1580*/  ULOP3.LUT UR7, UR7, 0x3fff, URZ, 0xc0, !UPT ;  /* 0x00003fff07077892 */ /* 0x000fe2000f8ec03f */
[----:B------:R-:W-:Y:S01]  /*1590*/  VIADD R19, R19, UR6 ;  /* 0x0000000613137c36 */ /* 0x000fe20008000000 */
[----:B------:R-:W-:-:S02]  /*15a0*/  ULOP3.LUT UR8, UR8, 0x3fff, URZ, 0xc0, !UPT ;  /* 0x00003fff08087892 */ /* 0x000fc4000f8ec03f */
[----:B------:R-:W-:Y:S02]  /*15b0*/  ULEA UR11, UR11, UR23, 0x3 ;  /* 0x000000170b0b7291 */ /* 0x000fe4000f8e183f */
[----:B------:R-:W-:Y:S02]  /*15c0*/  ULOP3.LUT UR14, UR7, 0x10000, URZ, 0xfc, !UPT ;  /* 0x00010000070e7892 */ /* 0x000fe4000f8efc3f */
[----:B------:R-:W-:-:S12]  /*15d0*/  ULOP3.LUT UR15, UR8, 0x10000, URZ, 0xfc, !UPT ;  /* 0x00010000080f7892 */ /* 0x000fd8000f8efc3f */
.L_x_106:
[----:B------:R-:W-:Y:S01]  /*15e0*/  SHF.L.U32 R14, R87, 0x1f, RZ ;  /* 0x0000001f570e7819 */ /* 0x000fe200000006ff */
[----:B------:R-:W0:Y:S01]  /*15f0*/  LDC R15, c[0x0][0x28c] ;  /* 0x0000a300ff0f7b82 */ /* 0x000e220000000800 */
[----:B------:R-:W-:Y:S01]  /*1600*/  UMOV UR6, URZ ;  /* 0x0000003f00067c82 */ /* 0x000fe20008000000 */
[----:B------:R-:W-:Y:S01]  /*1610*/  UMOV UR25, UR5 ;  /* 0x0000000500197c82 */ /* 0x000fe20008000000 */
[----:B-1----:R-:W1:Y:S01]  /*1620*/  SYNCS.PHASECHK.TRANS64.TRYWAIT P0, [UR11+-0x8], R14 ;  /* 0xfffff80eff0075a7 */ /* 0x002e62000800014b */
[----:B0-----:R-:W-:Y:S01]  /*1630*/  ISETP.GE.AND P1, PT, R15, 0x1, PT ;  /* 0x000000010f00780c */ /* 0x001fe20003f26270 */
[----:B-1234-:R-:W-:-:S12]  /*1640*/  @!P0 BRA `(.L_x_16) ;  /* 0x0000005400ac8947 */ /* 0x01efd80003800000 */
.L_x_138:
[----:B------:R-:W-:Y:S01]  /*1650*/  UMOV UR7, URZ ;  /* 0x0000003f00077c82 */ /* 0x000fe20008000000 */
[----:B------:R-:W-:Y:S01]  /*1660*/  UMOV UR8, URZ ;  /* 0x0000003f00087c82 */ /* 0x000fe20008000000 */
[----:B------:R-:W-:Y:S02]  /*1670*/  CS2R R22, SRZ ;  /* 0x0000000000167805 */ /* 0x000fe4000001ff00 */
[----:B------:R-:W-:Y:S02]  /*1680*/  CS2R R56, SRZ ;  /* 0x0000000000387805 */ /* 0x000fe4000001ff00 */
[----:B------:R-:W-:Y:S02]  /*1690*/  CS2R R58, SRZ ;  /* 0x00000000003a7805 */ /* 0x000fe4000001ff00 */
[----:B------:R-:W-:Y:S02]  /*16a0*/  CS2R R60, SRZ ;  /* 0x00000000003c7805 */ /* 0x000fe4000001ff00 */
[----:B------:R-:W-:-:S02]  /*16b0*/  CS2R R62, SRZ ;  /* 0x00000000003e7805 */ /* 0x000fc4000001ff00 */
[----:B------:R-:W-:Y:S02]  /*16c0*/  CS2R R64, SRZ ;  /* 0x0000000000407805 */ /* 0x000fe4000001ff00 */
        /* <DEDUP_REMOVED lines=9> */
[----:B------:R-:W-:Y:S01]  /*1760*/  CS2R R84, SRZ ;  /* 0x0000000000547805 */ /* 0x000fe2000001ff00 */
[----:B------:R-:W-:Y:S01]  /*1770*/  IMAD.U32 R17, RZ, RZ, UR4 ;  /* 0x00000004ff117e24 */ /* 0x000fe2000f8e00ff */
        /* <DEDUP_REMOVED lines=15> */
[----:B------:R-:W-:Y:S01]  /*1870*/  CS2R R54, SRZ ;  /* 0x0000000000367805 */ /* 0x000fe2000001ff00 */
[----:B------:R-:W-:Y:S06]  /*1880*/  @!P1 BRA `(.L_x_17) ;  /* 0x0000000400889947 */ /* 0x000fec0003800000 */
[----:B------:R-:W-:-:S13]  /*1890*/  ISETP.NE.AND P1, PT, R86, 0x3, PT ;  /* 0x000000035600780c */ /* 0x000fda0003f25270 */
[----:B------:R-:W-:Y:S05]  /*18a0*/  @!P1 BRA `(.L_x_18) ;  /* 0x0000000000049947 */ /* 0x000fea0003800000 */
[----:B------:R-:W-:Y:S01]  /*18b0*/  BPT.TRAP 0x1 ;  /* 0x000000040000795c */ /* 0x000fe20000300000 */
.L_x_18:
[----:B------:R-:W-:Y:S01]  /*18c0*/  ULEA UR6, UR5, UR9, 0x3 ;  /* 0x0000000905067291 */ /* 0x000fe2000f8e183f */
[----:B0-----:R-:W-:-:S05]  /*18d0*/  IMAD.U32 R14, RZ, RZ, UR4 ;  /* 0x00000004ff0e7e24 */ /* 0x001fca000f8e00ff */
[----:B------:R-:W-:-:S04]  /*18e0*/  SHF.L.U32 R14, R14, 0x1f, RZ ;  /* 0x0000001f0e0e7819 */ /* 0x000fc800000006ff */
[----:B------:R0:W1:Y:S01]  /*18f0*/  SYNCS.PHASECHK.TRANS64.TRYWAIT P0, [UR6], R14 ;  /* 0x0000000eff0075a7 */ /* 0x0000620008000146 */
[----:B------:R-:W-:Y:S05]  /*1900*/  @!P1 BRA `(.L_x_19) ;  /* 0x0000000000049947 */ /* 0x000fea0003800000 */
[----:B------:R-:W-:Y:S01]  /*1910*/  BPT.TRAP 0x1 ;  /* 0x000000040000795c */ /* 0x000fe20000300000 */
.L_x_19:
[----:B-1----:R-:W-:Y:S05]  /*1920*/  @P0 BRA `(.L_x_20) ;  /* 0x0000000000080947 */ /* 0x002fea0003800000 */
[----:B------:R-:W1:Y:S02]  /*1930*/  SYNCS.PHASECHK.TRANS64.TRYWAIT P0, [UR6], R14 ;  /* 0x0000000eff0075a7 */ /* 0x000e640008000146 */
[----:B-1----:R-:W-:Y:S05]  /*1940*/  @!P0 BRA `(.L_x_21) ;  /* 0x0000005400048947 */ /* 0x002fea0003800000 */
.L_x_20:
[----:B------:R-:W-:Y:S01]  /*1950*/  ULEA UR6, UR5, UR14, 0x9 ;  /* 0x0000000e05067291 */ /* 0x000fe2000f8e483f */
[----:B------:R-:W-:Y:S01]  /*1960*/  WARPGROUP.ARRIVE ;  /* 0x00000000000079c5 */ /* 0x000fe20000000000 */
[----:B------:R-:W-:Y:S01]  /*1970*/  ULEA UR7, UR5, UR15, 0x9 ;  /* 0x0000000f05077291 */ /* 0x000fe2000f8e483f */
[----:B------:R-:W-:Y:S01]  /*1980*/  CS2R R22, SRZ ;  /* 0x0000000000167805 */ /* 0x000fe2000001ff00 */
[----:B------:R-:W-:Y:S01]  /*1990*/  UMOV UR17, 0x40000040 ;  /* 0x4000004000117882 */ /* 0x000fe20000000000 */
[----:B------:R-:W-:Y:S01]  /*19a0*/  UMOV UR19, 0x40000040 ;  /* 0x4000004000137882 */ /* 0x000fe20000000000 */
[----:B------:R-:W-:Y:S01]  /*19b0*/  CS2R R56, SRZ ;  /* 0x0000000000387805 */ /* 0x000fe2000001ff00 */
[----:B------:R-:W-:Y:S01]  /*19c0*/  UMOV UR16, UR6 ;  /* 0x0000000600107c82 */ /* 0x000fe20008000000 */
[----:B------:R-:W-:Y:S01]  /*19d0*/  CS2R R58, SRZ ;  /* 0x00000000003a7805 */ /* 0x000fe2000001ff00 */
[----:B------:R-:W-:Y:S01]  /*19e0*/  UMOV UR18, UR7 ;  /* 0x0000000700127c82 */ /* 0x000fe20008000000 */
[----:B------:R-:W-:Y:S01]  /*19f0*/  CS2R R60, SRZ ;  /* 0x00000000003c7805 */ /* 0x000fe2000001ff00 */
[----:B------:R-:W-:Y:S01]  /*1a00*/  QGMMA.64x64x32.F32.E4M3.E4M3 R24, gdesc[UR16], RZ, !UPT ;  /* 0x00e00000101879f3 */ /* 0x000fe2000c7008ff */
[----:B------:R-:W-:Y:S01]  /*1a10*/  UIADD3 UR16, UR6, 0x2, URZ ;  /* 0x0000000206107890 */ /* 0x000fe2000fffe03f */
[----:B------:R-:W-:Y:S01]  /*1a20*/  CS2R R62, SRZ ;  /* 0x00000000003e7805 */ /* 0x000fe2000001ff00 */
[----:B------:R-:W-:Y:S01]  /*1a30*/  UIADD3 UR18, UR7, 0x2, URZ ;  /* 0x0000000207127890 */ /* 0x000fe2000fffe03f */
[----:B------:R-:W-:Y:S01]  /*1a40*/  CS2R R64, SRZ ;  /* 0x0000000000407805 */ /* 0x000fe2000001ff00 */
[----:B------:R-:W-:Y:S01]  /*1a50*/  UMOV UR17, 0x40000040 ;  /* 0x4000004000117882 */ /* 0x000fe20000000000 */
[----:B------:R-:W-:Y:S01]  /*1a60*/  UMOV UR19, 0x40000040 ;  /* 0x4000004000137882 */ /* 0x000fe20000000000 */
        /* <DEDUP_REMOVED lines=10> */
[----:B------:R-:W-:Y:S01]  /*1b10*/  QGMMA.64x64x32.F32.E4M3.E4M3 R24, gdesc[UR16], R24 ;  /* 0x00e00000101879f3 */ /* 0x000fe20008700818 */
[----:B------:R-:W-:Y:S02]  /*1b20*/  UIADD3 UR16, UR6, 0x4, URZ ;  /* 0x0000000406107890 */ /* 0x000fe4000fffe03f */
[----:B------:R-:W-:Y:S01]  /*1b30*/  UIADD3 UR18, UR7, 0x4, URZ ;  /* 0x0000000407127890 */ /* 0x000fe2000fffe03f */
[----:B------:R-:W-:Y:S01]  /*1b40*/  UMOV UR17, 0x40000040 ;  /* 0x4000004000117882 */ /* 0x000fe20000000000 */
[----:B------:R-:W-:-:S07]  /*1b50*/  UMOV UR19, 0x40000040 ;  /* 0x4000004000137882 */ /* 0x000fce0000000000 */
[----:B------:R-:W-:Y:S01]  /*1b60*/  QGMMA.64x64x32.F32.E4M3.E4M3 R24, gdesc[UR16], R24 ;  /* 0x00e00000101879f3 */ /* 0x000fe20008700818 */
[----:B------:R-:W-:Y:S02]  /*1b70*/  UIADD3 UR18, UR7, 0x6, URZ ;  /* 0x0000000607127890 */ /* 0x000fe4000fffe03f */
[----:B------:R-:W-:Y:S01]  /*1b80*/  UIADD3 UR16, UR6, 0x6, URZ ;  /* 0x0000000606107890 */ /* 0x000fe2000fffe03f */
[----:B------:R-:W-:Y:S01]  /*1b90*/  ULDC UR7, c[0x0][0x50c] ;  /* 0x0001430000077ab9 */ /* 0x000fe20000000800 */
[----:B------:R-:W-:Y:S01]  /*1ba0*/  UMOV UR17, 0x40000040 ;  /* 0x4000004000117882 */ /* 0x000fe20000000000 */
[----:B------:R-:W-:Y:S01]  /*1bb0*/  UISETP.NE.AND UP0, UPT, UR7, 0x4, UPT ;  /* 0x000000040700788c */ /* 0x000fe2000bf05270 */
[----:B------:R-:W-:Y:S01]  /*1bc0*/  UMOV UR19, 0x40000040 ;  /* 0x4000004000137882 */ /* 0x000fe20000000000 */
[----:B------:R-:W-:Y:S02]  /*1bd0*/  UMOV UR6, 0x4 ;  /* 0x0000000400067882 */ /* 0x000fe40000000000 */
[----:B------:R-:W-:-:S06]  /*1be0*/  USEL UR7, URZ, 0x1, UP0 ;  /* 0x000000013f077887 */ /* 0x000fcc0008000000 */
[----:B------:R-:W-:Y:S01]  /*1bf0*/  ISETP.NE.AND P0, PT, RZ, UR7, PT ;  /* 0x00000007ff007c0c */ /* 0x000fe2000bf05270 */
[----:B------:R-:W-:-:S12]  /*1c00*/  QGMMA.64x64x32.F32.E4M3.E4M3 R24, gdesc[UR16], R24, gsb0 ;  /* 0x00e00000101879f3 */ /* 0x000fd80008000818 */
[----:B------:R-:W-:Y:S05]  /*1c10*/  @!P0 BRA `(.L_x_22) ;  /* 0x0000000000888947 */ /* 0x000fea0003800000 */
[----:B------:R-:W-:Y:S02]  /*1c20*/  WARPGROUP.DEPBAR.LE gsb0, 0x0 ;  /* 0x00008000000079c5 */ /* 0x000fe40000010000 */
[----:B------:R-:W-:-:S01]  /*1c30*/  FADD R85, RZ, R24 ;  /* 0x00000018ff557221 */ /* 0x000fc20000000000 */
[----:B------:R-:W-:Y:S01]  /*1c40*/  FADD R84, RZ, R25 ;  /* 0x00000019ff547221 */ /* 0x000fe20000000000 */
        /* <DEDUP_REMOVED lines=30> */
[----:B------:R-:W-:-:S06]  /*1e30*/  UMOV UR6, URZ ;  /* 0x0000003f00067c82 */ /* 0x000fcc0008000000 */
.L_x_22:
[----:B------:R-:W-:-:S04]  /*1e40*/  UIADD3 UR25, UR5, 0x1, URZ ;  /* 0x0000000105197890 */ /* 0x000fc8000fffe03f */
[----:B------:R-:W-:-:S04]  /*1e50*/  UISETP.NE.AND UP0, UPT, UR25, 0xe, UPT ;  /* 0x0000000e1900788c */ /* 0x000fc8000bf05270 */
[----:B------:R-:W-:Y:S02]  /*1e60*/  USEL UR8, URZ, 0x1, UP0 ;  /* 0x000000013f087887 */ /* 0x000fe40008000000 */
[----:B------:R-:W-:Y:S02]  /*1e70*/  USEL UR25, UR25, URZ, UP0 ;  /* 0x0000003f19197287 */ /* 0x000fe40008000000 */
[----:B------:R-:W-:-:S06]  /*1e80*/  ULOP3.LUT UR8, UR4, UR8, URZ, 0x3c, !UPT ;  /* 0x0000000804087292 */ /* 0x000fcc000f8e3c3f */
[----:B------:R-:W-:Y:S01]  /*1e90*/  IMAD.U32 R17, RZ, RZ, UR8 ;  /* 0x00000008ff117e24 */ /* 0x000fe2000f8e00ff */
[----:B------:R-:W-:-:S06]  /*1ea0*/  UMOV UR8, 0x1 ;  /* 0x0000000100087882 */ /* 0x000fcc0000000000 */
.L_x_17:
[----:B------:R-:W-:-:S06]  /*1eb0*/  UISETP.GE.AND UP0, UPT, UR10, 0x1, UPT ;  /* 0x000000010a00788c */ /* 0x000fcc000bf06270 */
[----:B------:R-:W-:-:S13]  /*1ec0*/  PLOP3.LUT P0, PT, PT, PT, UP0, 0x80, 0x0 ;  /* 0x000000000000781c */ /* 0x000fda0003f0f008 */
[----:B------:R-:W-:Y:S05]  /*1ed0*/  @!P0 BRA `(.L_x_23) ;  /* 0x0000000400948947 */ /* 0x000fea0003800000 */
[----:B01----:R-:W-:Y:S01]  /*1ee0*/  IMAD.U32 R14, RZ, RZ, UR10 ;  /* 0x0000000aff0e7e24 */ /* 0x003fe2000f8e00ff */
[----:B------:R-:W-:Y:S01]  /*1ef0*/  UMOV UR26, UR5 ;  /* 0x00000005001a7c82 */ /* 0x000fe20008000000 */
[----:B------:R-:W-:-:S05]  /*1f00*/  ULDC UR27, c[0x0][0x50c] ;  /* 0x00014300001b7ab9 */ /* 0x000fca0000000800 */
.L_x_31:
[----:B------:R-:W-:-:S13]  /*1f10*/  ISETP.NE.AND P1, PT, R86, 0x3, PT ;  /* 0x000000035600780c */ /* 0x000fda0003f25270 */
[----:B01----:R-:W-:Y:S05]  /*1f20*/  @!P1 BRA `(.L_x_24) ;  /* 0x0000000000049947 */ /* 0x003fea0003800000 */
[----:B------:R-:W-:Y:S01]  /*1f30*/  BPT.TRAP 0x1 ;  /* 0x000000040000795c */ /* 0x000fe20000300000 */
.L_x_24:
[----:B------:R-:W-:Y:S01]  /*1f40*/  ULEA UR16, UR25, UR9, 0x3 ;  /* 0x0000000919107291 */ /* 0x000fe2000f8e183f */
[----:B------:R-:W-:-:S08]  /*1f50*/  SHF.L.U32 R15, R17, 0x1f, RZ ;  /* 0x0000001f110f7819 */ /* 0x000fd000000006ff */
[----:B------:R0:W1:Y:S01]  /*1f60*/  SYNCS.PHASECHK.TRANS64.TRYWAIT P0, [UR16], R15 ;  /* 0x0000000fff0075a7 */ /* 0x0000620008000150 */
[----:B------:R-:W-:Y:S05]  /*1f70*/  @!P1 BRA `(.L_x_25) ;  /* 0x0000000000049947 */ /* 0x000fea0003800000 */
[----:B------:R-:W-:Y:S01]  /*1f80*/  BPT.TRAP 0x1 ;  /* 0x000000040000795c */ /* 0x000fe20000300000 */
.L_x_25:
[----:B-1----:R-:W-:Y:S05]  /*1f90*/  @P0 BRA `(.L_x_26) ;  /* 0x0000000000080947 */ /* 0x002fea0003800000 */
[----:B------:R-:W1:Y:S02]  /*1fa0*/  SYNCS.PHASECHK.TRANS64.TRYWAIT P0, [UR16], R15 ;  /* 0x0000000fff0075a7 */ /* 0x000e640008000150 */
[----:B-1----:R-:W-:Y:S05]  /*1fb0*/  @!P0 BRA `(.L_x_27) ;  /* 0x0000004c00808947 */ /* 0x002fea0003800000 */
.L_x_26:
[----:B------:R-:W-:Y:S01]  /*1fc0*/  UISETP.NE.AND UP0, UPT, UR7, URZ, UPT ;  /* 0x0000003f0700728c */ /* 0x000fe2000bf05270 */
[----:B------:R-:W-:Y:S01]  /*1fd0*/  WARPGROUP.ARRIVE ;  /* 0x00000000000079c5 */ /* 0x000fe20000000000 */
[----:B------:R-:W-:Y:S02]  /*1fe0*/  ULEA UR7, UR25, UR14, 0x9 ;  /* 0x0000000e19077291 */ /* 0x000fe4000f8e483f */
[----:B------:R-:W-:Y:S01]  /*1ff0*/  USEL UR8, UR8, URZ, !UP0 ;  /* 0x0000003f08087287 */ /* 0x000fe2000c000000 */
[----:B------:R-:W-:Y:S01]  /*2000*/  UMOV UR17, 0x40000040 ;  /* 0x4000004000117882 */ /* 0x000fe20000000000 */
[----:B------:R-:W-:Y:S02]  /*2010*/  UMOV UR19, 0x40000040 ;  /* 0x4000004000137882 */ /* 0x000fe40000000000 */
[----:B------:R-:W-:Y:S02]  /*2020*/  UISETP.NE.U32.AND UP0, UPT, UR8, URZ, UPT ;  /* 0x0000003f0800728c */ /* 0x000fe4000bf05070 */
[----:B------:R-:W-:Y:S01]  /*2030*/  ULEA UR8, UR25, UR15, 0x9 ;  /* 0x0000000f19087291 */ /* 0x000fe2000f8e483f */
[----:B------:R-:W-:Y:S01]  /*2040*/  UMOV UR16, UR7 ;  /* 0x0000000700107c82 */ /* 0x000fe20008000000 */
[----:B------:R-:W-:-:S05]  /*2050*/  UIADD3 UR6, UR6, 0x4, URZ ;  /* 0x0000000406067890 */ /* 0x000fca000fffe03f */
[----:B------:R-:W-:Y:S02]  /*2060*/  UMOV UR18, UR8 ;  /* 0x0000000800127c82 */ /* 0x000fe40008000000 */
[----:B------:R-:W-:Y:S01]  /*2070*/  QGMMA.64x64x32.F32.E4M3.E4M3 R24, gdesc[UR16], R24, UP0 ;  /* 0x00e00000101879f3 */ /* 0x000fe2000bf00818 */
[----:B------:R-:W-:Y:S02]  /*2080*/  UIADD3 UR16, UR7, 0x2, URZ ;  /* 0x0000000207107890 */ /* 0x000fe4000fffe03f */
[----:B------:R-:W-:Y:S01]  /*2090*/  UIADD3 UR18, UR8, 0x2, URZ ;  /* 0x0000000208127890 */ /* 0x000fe2000fffe03f */
[----:B------:R-:W-:Y:S01]  /*20a0*/  UMOV UR17, 0x40000040 ;  /* 0x4000004000117882 */ /* 0x000fe20000000000 */
[----:B------:R-:W-:Y:S01]  /*20b0*/  UMOV UR19, 0x40000040 ;  /* 0x4000004000137882 */ /* 0x000fe20000000000 */
[----:B------:R-:W-:-:S06]  /*20c0*/  UISETP.NE.AND UP0, UPT, UR6, UR27, UPT ;  /* 0x0000001b0600728c */ /* 0x000fcc000bf05270 */
        /* <DEDUP_REMOVED lines=8> */
[----:B------:R-:W-:Y:S01]  /*2150*/  UMOV UR17, 0x40000040 ;  /* 0x4000004000117882 */ /* 0x000fe20000000000 */
[----:B------:R-:W-:Y:S01]  /*2160*/  UMOV UR19, 0x40000040 ;  /* 0x4000004000137882 */ /* 0x000fe20000000000 */
[----:B------:R-:W-:-:S06]  /*2170*/  USEL UR7, URZ, 0x1, UP0 ;  /* 0x000000013f077887 */ /* 0x000fcc0008000000 */
[----:B------:R-:W-:Y:S01]  /*2180*/  ISETP.NE.AND P0, PT, RZ, UR7, PT ;  /* 0x00000007ff007c0c */ /* 0x000fe2000bf05270 */
[----:B------:R-:W-:Y:S03]  /*2190*/  QGMMA.64x64x32.F32.E4M3.E4M3 R24, gdesc[UR16], R24, gsb0 ;  /* 0x00e00000101879f3 */ /* 0x000fe60008000818 */
[----:B------:R-:W-:-:S09]  /*21a0*/  WARPGROUP.DEPBAR.LE gsb0, 0x1 ;  /* 0x00008000000079c5 */ /* 0x000fd20000010100 */
[----:B------:R-:W-:Y:S05]  /*21b0*/  @!P0 BRA `(.L_x_28) ;  /* 0x0000000000888947 */ /* 0x000fea0003800000 */
[----:B------:R-:W-:Y:S02]  /*21c0*/  WARPGROUP.DEPBAR.LE gsb0, 0x0 ;  /* 0x00008000000079c5 */ /* 0x000fe40000010000 */
[----:B------:R-:W-:-:S01]  /*21d0*/  FADD R85, R24, R85 ;  /* 0x0000005518557221 */ /* 0x000fc20000000000 */
[----:B------:R-:W-:Y:S01]  /*21e0*/  FADD R84, R25, R84 ;  /* 0x0000005419547221 */ /* 0x000fe20000000000 */
        /* <DEDUP_REMOVED lines=30> */
[----:B------:R-:W-:-:S06]  /*23d0*/  UMOV UR6, URZ ;  /* 0x0000003f00067c82 */ /* 0x000fcc0008000000 */
.L_x_28:
[----:B------:R-:W-:Y:S05]  /*23e0*/  @!P1 BRA `(.L_x_29) ;  /* 0x0000000000049947 */ /* 0x000fea0003800000 */
[----:B------:R-:W-:Y:S01]  /*23f0*/  BPT.TRAP 0x1 ;  /* 0x000000040000795c */ /* 0x000fe20000300000 */
.L_x_29:
[----:B------:R-:W-:Y:S01]  /*2400*/  ULEA UR8, UR26, UR9, 0x3 ;  /* 0x000000091a087291 */ /* 0x000fe2000f8e183f */
[----:B------:R-:W-:-:S03]  /*2410*/  ISETP.GT.U32.AND P0, PT, R7, 0x1, PT ;  /* 0x000000010700780c */ /* 0x000fc60003f04070 */
[----:B------:R-:W-:-:S04]  /*2420*/  UIADD3 UR8, UR8, 0x70, URZ ;  /* 0x0000007008087890 */ /* 0x000fc8000fffe03f */
[----:B------:R-:W-:-:S09]  /*2430*/  UPRMT UR8, URZ, 0x654, UR8 ;  /* 0x000006543f087896 */ /* 0x000fd20008000008 */
[----:B------:R-:W-:Y:S01]  /*2440*/  SYNCS.ARRIVE.TRANS64.RED.A1T0 RZ, [UR8], RZ ;  /* 0x000000ffffff79a7 */ /* 0x000fe20008100408 */
[----:B------:R-:W-:Y:S05]  /*2450*/  @P0 BRA `(.L_x_30) ;  /* 0x0000000000040947 */ /* 0x000fea0003800000 */
[----:B------:R-:W-:Y:S01]  /*2460*/  BPT.TRAP 0x1 ;  /* 0x000000040000795c */ /* 0x000fe20000300000 */
.L_x_30:
[----:B------:R-:W-:Y:S01]  /*2470*/  UIADD3 UR25, UR25, 0x1, URZ ;  /* 0x0000000119197890 */ /* 0x000fe2000fffe03f */
[C---:B------:R-:W-:Y:S01]  /*2480*/  ISETP.GT.AND P0, PT, R14.reuse, 0x1, PT ;  /* 0x000000010e00780c */ /* 0x040fe20003f04270 */
[----:B------:R-:W-:Y:S01]  /*2490*/  UIADD3 UR26, UR26, 0x1, URZ ;  /* 0x000000011a1a7890 */ /* 0x000fe2000fffe03f */
[----:B------:R-:W-:Y:S01]  /*24a0*/  VIADD R14, R14, 0xffffffff ;  /* 0xffffffff0e0e7836 */ /* 0x000fe20000000000 */
[----:B------:R-:W-:Y:S02]  /*24b0*/  UISETP.NE.AND UP0, UPT, UR25, 0xe, UPT ;  /* 0x0000000e1900788c */ /* 0x000fe4000bf05270 */
[----:B------:R-:W-:Y:S02]  /*24c0*/  UISETP.NE.AND UP1, UPT, UR26, 0xe, UPT ;  /* 0x0000000e1a00788c */ /* 0x000fe4000bf25270 */
[----:B------:R-:W-:Y:S02]  /*24d0*/  USEL UR8, URZ, 0x1, UP0 ;  /* 0x000000013f087887 */ /* 0x000fe40008000000 */
[----:B------:R-:W-:-:S02]  /*24e0*/  USEL UR25, UR25, URZ, UP0 ;  /* 0x0000003f19197287 */ /* 0x000fc40008000000 */
[----:B------:R-:W-:Y:S02]  /*24f0*/  USEL UR26, UR26, URZ, UP1 ;  /* 0x0000003f1a1a7287 */ /* 0x000fe40008800000 */
[----:B------:R-:W-:Y:S01]  /*2500*/  LOP3.LUT R17, R17, UR8, RZ, 0x3c, !PT ;  /* 0x0000000811117c12 */ /* 0x000fe2000f8e3cff */
[----:B------:R-:W-:Y:S01]  /*2510*/  UMOV UR8, 0x1 ;  /* 0x0000000100087882 */ /* 0x000fe20000000000 */
[----:B------:R-:W-:Y:S08]  /*2520*/  @P0 BRA `(.L_x_31) ;  /* 0xfffffff800780947 */ /* 0x000ff0000383ffff */
.L_x_23:
[----:B------:R-:W-:Y:S01]  /*2530*/  UISETP.NE.AND UP0, UPT, UR6, URZ, UPT ;  /* 0x0000003f0600728c */ /* 0x000fe2000bf05270 */
[----:B01----:R-:W0:Y:S01]  /*2540*/  LDC R14, c[0x0][0x28c] ;  /* 0x0000a300ff0e7b82 */ /* 0x003e220000000800 */
[----:B------:R-:W-:Y:S02]  /*2550*/  IMAD.U32 R15, RZ, RZ, UR24 ;  /* 0x00000018ff0f7e24 */ /* 0x000fe4000f8e00ff */
[----:B------:R-:W-:-:S06]  /*2560*/  USEL UR6, URZ, 0x1, !UP0 ;  /* 0x000000013f067887 */ /* 0x000fcc000c000000 */
[----:B------:R-:W-:-:S13]  /*2570*/  ISETP.NE.AND P0, PT, RZ, UR6, PT ;  /* 0x00000006ff007c0c */ /* 0x000fda000bf05270 */
[----:B------:R-:W-:Y:S05]  /*2580*/  @!P0 BRA `(.L_x_32) ;  /* 0x0000000000848947 */ /* 0x000fea0003800000 */
[----:B------:R-:W-:Y:S02]  /*2590*/  WARPGROUP.DEPBAR.LE gsb0, 0x0 ;  /* 0x00008000000079c5 */ /* 0x000fe40000010000 */
[----:B------:R-:W-:Y:S01]  /*25a0*/  FADD R85, R24, R85 ;  /* 0x0000005518557221 */ /* 0x000fe20000000000 */
        /* <DEDUP_REMOVED lines=30> */
[----:B------:R-:W-:-:S07]  /*2790*/  FADD R22, R22, R55 ;  /* 0x0000003716167221 */ /* 0x000fce0000000000 */
.L_x_32:
[----:B0-----:R-:W-:Y:S01]  /*27a0*/  ISETP.GE.AND P0, PT, R14, 0x1, PT ;  /* 0x000000010e00780c */ /* 0x001fe20003f06270 */
[----:B------:R0:W-:Y:S01]  /*27b0*/  SYNCS.ARRIVE.TRANS64.A1T0 RZ, [R15+UR23], RZ ;  /* 0x000000ff0fff79a7 */ /* 0x0001e20008100017 */
[----:B------:R-:W-:-:S11]  /*27c0*/  WARPGROUP.DEPBAR.LE gsb0, 0x0 ;  /* 0x00008000000079c5 */ /* 0x000fd60000010000 */
[----:B------:R-:W-:Y:S05]  /*27d0*/  @!P0 BRA `(.L_x_33) ;  /* 0x00000000003c8947 */ /* 0x000fea0003800000 */
[----:B------:R-:W-:-:S13]  /*27e0*/  ISETP.NE.AND P0, PT, R86, 0x3, PT ;  /* 0x000000035600780c */ /* 0x000fda0003f05270 */
[----:B------:R-:W-:Y:S05]  /*27f0*/  @!P0 BRA `(.L_x_34) ;  /* 0x0000000000048947 */ /* 0x000fea0003800000 */
[----:B------:R-:W-:Y:S01]  /*2800*/  BPT.TRAP 0x1 ;  /* 0x000000040000795c */ /* 0x000fe20000300000 */
.L_x_34:
[----:B------:R-:W-:Y:S01]  /*2810*/  UIADD3 UR8, UR10, UR5, URZ ;  /* 0x000000050a087290 */ /* 0x000fe2000fffe03f */
[----:B------:R-:W-:-:S03]  /*2820*/  ISETP.GT.U32.AND P0, PT, R7, 0x1, PT ;  /* 0x000000010700780c */ /* 0x000fc60003f04070 */
[----:B------:R-:W-:-:S04]  /*2830*/  USHF.R.U32.HI UR6, URZ, 0x1, UR8 ;  /* 0x000000013f067899 */ /* 0x000fc80008011608 */
[----:B------:R-:W-:-:S04]  /*2840*/  UIMAD.WIDE.U32 UR6, UR6, -0x6db6db6d, URZ ;  /* 0x92492493060678a5 */ /* 0x000fc8000f8e003f */
[----:B------:R-:W-:-:S04]  /*2850*/  USHF.R.U32.HI UR6, URZ, 0x2, UR7 ;  /* 0x000000023f067899 */ /* 0x000fc80008011607 */
[----:B------:R-:W-:-:S04]  /*2860*/  UIMAD UR8, UR6, -0xe, UR8 ;  /* 0xfffffff2060878a4 */ /* 0x000fc8000f8e0208 */
[----:B------:R-:W-:-:S04]  /*2870*/  ULEA UR8, UR8, UR9, 0x3 ;  /* 0x0000000908087291 */ /* 0x000fc8000f8e183f */
[----:B------:R-:W-:-:S04]  /*2880*/  UIADD3 UR8, UR8, 0x70, URZ ;  /* 0x0000007008087890 */ /* 0x000fc8000fffe03f */
[----:B------:R-:W-:-:S09]  /*2890*/  UPRMT UR8, URZ, 0x654, UR8 ;  /* 0x000006543f087896 */ /* 0x000fd20008000008 */
[----:B------:R-:W-:Y:S01]  /*28a0*/  SYNCS.ARRIVE.TRANS64.RED.A1T0 RZ, [UR8], RZ ;  /* 0x000000ffffff79a7 */ /* 0x000fe20008100408 */
[----:B------:R-:W-:Y:S05]  /*28b0*/  @P0 BRA `(.L_x_33) ;  /* 0x0000000000040947 */ /* 0x000fea0003800000 */
[----:B------:R-:W-:Y:S01]  /*28c0*/  BPT.TRAP 0x1 ;  /* 0x000000040000795c */ /* 0x000fe20000300000 */
.L_x_33:
[----:B------:R-:W-:Y:S01]  /*28d0*/  SHF.L.U32 R14, R87, 0x1f, RZ ;  /* 0x0000001f570e7819 */ /* 0x000fe200000006ff */
[----:B------:R-:W-:Y:S01]  /*28e0*/  UIADD3 UR5, UR22, UR5, URZ ;  /* 0x0000000516057290 */ /* 0x000fe2000fffe03f */
[----:B------:R-:W1:Y:S01]  /*28f0*/  LDC R29, c[0x0][0x288] ;  /* 0x0000a200ff1d7b82 */ /* 0x000e620000000800 */
[----:B------:R-:W-:Y:S01]  /*2900*/  UISETP.GE.U32.AND UP1, UPT, UR22, 0xe, UPT ;  /* 0x0000000e1600788c */ /* 0x000fe2000bf26070 */
[----:B------:R-:W-:Y:S01]  /*2910*/  IMAD.SHL.U32 R20, R18, 0x2, RZ ;  /* 0x0000000212147824 */ /* 0x000fe200078e00ff */
[----:B------:R-:W-:Y:S02]  /*2920*/  UISETP.GT.U32.AND UP0, UPT, UR5, 0xd, UPT ;  /* 0x0000000d0500788c */ /* 0x000fe4000bf04070 */
[----:B------:R-:W-:Y:S02]  /*2930*/  USHF.R.U32.HI UR6, URZ, 0x1, UR5 ;  /* 0x000000013f067899 */ /* 0x000fe40008011605 */
[----:B------:R-:W-:Y:S01]  /*2940*/  UISETP.LT.U32.AND UP0, UPT, UR22, 0xe, UP0 ;  /* 0x0000000e1600788c */ /* 0x000fe20008701070 */
[----:B------:R-:W2:Y:S01]  /*2950*/  SYNCS.PHASECHK.TRANS64.TRYWAIT P0, [UR11+0x8], R14 ;  /* 0x0000080eff0075a7 */ /* 0x000ea2000800014b */
[----:B------:R-:W-:Y:S01]  /*2960*/  UIMAD.WIDE.U32 UR6, UR6, -0x6db6db6d, URZ ;  /* 0x92492493060678a5 */ /* 0x000fe2000f8e003f */
[----:B------:R-:W-:Y:S01]  /*2970*/  SHF.R.S32.HI R21, RZ, 0x1f, R20 ;  /* 0x0000001fff157819 */ /* 0x000fe20000011414 */
[----:B------:R-:W-:-:S02]  /*2980*/  USEL UR8, URZ, 0x1, !UP0 ;  /* 0x000000013f087887 */ /* 0x000fc4000c000000 */
[----:B------:R-:W-:Y:S02]  /*2990*/  USHF.R.U32.HI UR6, URZ, 0x2, UR7 ;  /* 0x000000023f067899 */ /* 0x000fe40008011607 */
[----:B------:R-:W-:Y:S02]  /*29a0*/  ULOP3.LUT UR4, UR4, UR8, URZ, 0x3c, !UPT ;  /* 0x0000000804047292 */ /* 0x000fe4000f8e3c3f */
[----:B------:R-:W-:Y:S02]  /*29b0*/  UIMAD UR5, UR6, -0xe, UR5 ;  /* 0xfffffff2060578a4 */ /* 0x000fe4000f8e0205 */
[----:B------:R-:W-:Y:S01]  /*29c0*/  @UP1 ULOP3.LUT UR4, UR4, 0x1, UR6, 0x78, !UPT ;  /* 0x0000000104041892 */ /* 0x000fe2000f8e7806 */
[----:B-12---:R-:W-:Y:S11]  /*29d0*/  @!P0 BRA `(.L_x_35) ;  /* 0x0000004400108947 */ /* 0x006ff60003800000 */
.L_x_139:
[----:B------:R-:W-:Y:S01]  /*29e0*/  IMAD.SHL.U32 R31, R4, 0x40, RZ ;  /* 0x00000040041f7824 */ /* 0x000fe200078e00ff */
[----:B------:R-:W-:Y:S01]  /*29f0*/  ULDC UR8, c[0x0][0x284] ;  /* 0x0000a10000087ab9 */ /* 0x000fe20000000800 */
[----:B------:R-:W-:Y:S01]  /*2a00*/  IMAD.SHL.U32 R4, R6, 0x40, RZ ;  /* 0x0000004006047824 */ /* 0x000fe200078e00ff */
[----:B------:R-:W-:Y:S01]  /*2a10*/  SHF.R.S32.HI R30, RZ, 0x1f, R5 ;  /* 0x0000001fff1e7819 */ /* 0x000fe20000011405 */
[----:B------:R-:W-:Y:S01]  /*2a20*/  ULDC.64 UR6, c[0x0][0x5d0] ;  /* 0x0001740000067ab9 */ /* 0x000fe20000000a00 */
[----:B------:R-:W-:Y:S01]  /*2a30*/  SHF.R.S32.HI R28, RZ, 0x1f, R31 ;  /* 0x0000001fff1c7819 */ /* 0x000fe2000001141f */
[----:B0-----:R-:W-:Y:S01]  /*2a40*/  IMAD.WIDE.U32 R14, R5, UR6, R20 ;  /* 0x00000006050e7c25 */ /* 0x001fe2000f8e0014 */
[----:B------:R-:W-:-:S03]  /*2a50*/  ISETP.GE.AND P0, PT, R4, UR8, PT ;  /* 0x0000000804007c0c */ /* 0x000fc6000bf06270 */
[----:B------:R-:W-:Y:S01]  /*2a60*/  IMAD R16, R30, UR6, RZ ;  /* 0x000000061e107c24 */ /* 0x000fe2000f8e02ff */
[C---:B------:R-:W-:Y:S02]  /*2a70*/  ISETP.GE.OR P0, PT, R31.reuse, R29, P0 ;  /* 0x0000001d1f00720c */ /* 0x040fe40000706670 */
[----:B------:R-:W-:Y:S01]  /*2a80*/  IADD3 R14, P1, R31, R14, RZ ;  /* 0x0000000e1f0e7210 */ /* 0x000fe20007f3e0ff */
[----:B------:R-:W-:-:S05]  /*2a90*/  IMAD R17, R5, UR7, R16 ;  /* 0x0000000705117c24 */ /* 0x000fca000f8e0210 */
[----:B------:R-:W-:-:S05]  /*2aa0*/  IADD3.X R15, R28, R15, R17, P1, !PT ;  /* 0x0000000f1c0f7210 */ /* 0x000fca0000ffe411 */
[----:B------:R-:W-:Y:S05]  /*2ab0*/  @P0 BRA `(.L_x_36) ;  /* 0x0000002400a80947 */ /* 0x000fea0003800000 */
[----:B------:R-:W0:Y:S01]  /*2ac0*/  LDC.64 R24, c[0x0][0x5c8] ;  /* 0x00017200ff187b82 */ /* 0x000e220000000a00 */
[----:B------:R-:W-:Y:S01]  /*2ad0*/  IMAD.WIDE R26, R6, 0x40, R10 ;  /* 0x00000040061a7825 */ /* 0x000fe200078e020a */
[----:B------:R-:W-:Y:S01]  /*2ae0*/  ULDC.64 UR6, c[0x0][0x5c0] ;  /* 0x0001700000067ab9 */ /* 0x000fe20000000a00 */
[----:B------:R-:W-:Y:S02]  /*2af0*/  BSSY B0, `(.L_x_36) ;  /* 0x0000266000007945 */ /* 0x000fe40003800000 */
[-C--:B0-----:R-:W-:Y:S02]  /*2b00*/  IMAD R6, R27, R24.reuse, RZ ;  /* 0x000000181b067224 */ /* 0x081fe400078e02ff */
[----:B------:R-:W-:-:S04]  /*2b10*/  IMAD.WIDE.U32 R14, R26, R24, R14 ;  /* 0x000000181a0e7225 */ /* 0x000fc800078e000e */
[----:B------:R-:W-:Y:S01]  /*2b20*/  IMAD R17, R26, R25, R6 ;  /* 0x000000191a117224 */ /* 0x000fe200078e0206 */
[----:B------:R-:W-:Y:S02]  /*2b30*/  LEA R16, P0, R24, R14, 0x3 ;  /* 0x0000000e18107211 */ /* 0x000fe400078018ff */
[----:B------:R-:W-:Y:S01]  /*2b40*/  IADD3 R14, P1, R14, UR6, RZ ;  /* 0x000000060e0e7c10 */ /* 0x000fe2000ff3e0ff */
[----:B------:R-:W-:Y:S01]  /*2b50*/  IMAD.IADD R17, R15, 0x1, R17 ;  /* 0x000000010f117824 */ /* 0x000fe200078e0211 */
[----:B------:R-:W-:-:S04]  /*2b60*/  IADD3 R16, P2, R16, UR6, RZ ;  /* 0x0000000610107c10 */ /* 0x000fc8000ff5e0ff */
[----:B------:R-:W-:Y:S01]  /*2b70*/  LEA.HI.X R6, R24, R17, R25, 0x3, P0 ;  /* 0x0000001118067211 */ /* 0x000fe200000f1c19 */
[----:B------:R-:W-:Y:S01]  /*2b80*/  IMAD R24, R18, -0x2, R29 ;  /* 0xfffffffe12187824 */ /* 0x000fe200078e021d */
[----:B-----5:R-:W-:Y:S02]  /*2b90*/  FSETP.NEU.AND P0, PT, R13, RZ, PT ;  /* 0x000000ff0d00720b */ /* 0x020fe40003f0d000 */
[----:B------:R-:W-:Y:S01]  /*2ba0*/  IADD3.X R15, R17, UR7, RZ, P1, !PT ;  /* 0x00000007110f7c10 */ /* 0x000fe20008ffe4ff */
[----:B------:R-:W-:Y:S01]  /*2bb0*/  IMAD.IADD R24, R24, 0x1, -R31 ;  /* 0x0000000118187824 */ /* 0x000fe200078e0a1f */
[----:B------:R-:W-:Y:S01]  /*2bc0*/  IADD3.X R17, R6, UR7, RZ, P2, !PT ;  /* 0x0000000706117c10 */ /* 0x000fe200097fe4ff */
[----:B------:R-:W-:-:S08]  /*2bd0*/  IMAD.IADD R6, R19, 0x1, -R4 ;  /* 0x0000000113067824 */ /* 0x000fd000078e0a04 */
[----:B------:R-:W-:Y:S05]  /*2be0*/  @!P0 BRA `(.L_x_37) ;  /* 0x0000001c00188947 */ /* 0x000fea0003800000 */
[----:B------:R-:W-:Y:S01]  /*2bf0*/  ULDC.64 UR6, c[0x0][0x5b8] ;  /* 0x00016e0000067ab9 */ /* 0x000fe20000000a00 */
[----:B------:R-:W-:Y:S01]  /*2c00*/  ULDC.64 UR16, c[0x0][0x5a8] ;  /* 0x00016a0000107ab9 */ /* 0x000fe20000000a00 */
[----:B------:R-:W-:Y:S01]  /*2c10*/  IMAD.WIDE.U32 R20, R5, UR6, R20 ;  /* 0x0000000605147c25 */ /* 0x000fe2000f8e0014 */
[----:B------:R-:W-:Y:S03]  /*2c20*/  BSSY B1, `(.L_x_38) ;  /* 0x0000010000017945 */ /* 0x000fe60003800000 */
[----:B------:R-:W-:Y:S01]  /*2c30*/  IMAD R4, R30, UR6, RZ ;  /* 0x000000061e047c24 */ /* 0x000fe2000f8e02ff */
[----:B------:R-:W-:-:S03]  /*2c40*/  IADD3 R20, P0, R31, R20, RZ ;  /* 0x000000141f147210 */ /* 0x000fc60007f1e0ff */
[----:B------:R-:W-:Y:S01]  /*2c50*/  IMAD R5, R5, UR7, R4 ;  /* 0x0000000705057c24 */ /* 0x000fe2000f8e0204 */
[----:B------:R-:W-:Y:S02]  /*2c60*/  ULDC.64 UR6, c[0x0][0x5b0] ;  /* 0x00016c0000067ab9 */ /* 0x000fe40000000a00 */
[----:B------:R-:W-:Y:S02]  /*2c70*/  IMAD R25, R27, UR6, RZ ;  /* 0x000000061b197c24 */ /* 0x000fe4000f8e02ff */
[----:B------:R-:W-:Y:S02]  /*2c80*/  IADD3.X R21, R28, R21, R5, P0, !PT ;  /* 0x000000151c157210 */ /* 0x000fe400007fe405 */
[----:B------:R-:W-:Y:S01]  /*2c90*/  ISETP.GE.AND P0, PT, R24, 0x1, PT ;  /* 0x000000011800780c */ /* 0x000fe20003f06270 */
[C---:B------:R-:W-:Y:S02]  /*2ca0*/  IMAD R25, R26.reuse, UR7, R25 ;  /* 0x000000071a197c24 */ /* 0x040fe4000f8e0219 */
[----:B------:R-:W-:Y:S01]  /*2cb0*/  IMAD.WIDE.U32 R4, R26, UR6, R20 ;  /* 0x000000061a047c25 */ /* 0x000fe2000f8e0014 */
[----:B------:R-:W-:-:S02]  /*2cc0*/  ISETP.LT.OR P3, PT, R6, 0x1, !P0 ;  /* 0x000000010600780c */ /* 0x000fc40004761670 */
[----:B------:R-:W-:-:S04]  /*2cd0*/  IADD3 R4, P1, R4, UR16, RZ ;  /* 0x0000001004047c10 */ /* 0x000fc8000ff3e0ff */
[--C-:B------:R-:W-:Y:S02]  /*2ce0*/  IADD3.X R5, R5, UR17, R25.reuse, P1, !PT ;  /* 0x0000001105057c10 */ /* 0x100fe40008ffe419 */
[----:B------:R-:W-:-:S05]  /*2cf0*/  PRMT R25, RZ, 0x7610, R25 ;  /* 0x00007610ff197816 */ /* 0x000fca0000000019 */
[----:B------:R-:W-:Y:S05]  /*2d00*/  @P3 BRA `(.L_x_39) ;  /* 0x0000000000043947 */ /* 0x000fea0003800000 */
[----:B------:R0:W5:Y:S02]  /*2d10*/  LDG.E.U8 R25, desc[UR20][R4.64] ;  /* 0x0000001404197981 */ /* 0x000164000c1e1100 */
.L_x_39:
[----:B------:R-:W-:Y:S05]  /*2d20*/  BSYNC B1 ;  /* 0x0000000000017941 */ /* 0x000fea0003800000 */
.L_x_38:
[----:B-----5:R-:W-:Y:S01]  /*2d30*/  LOP3.LUT R25, R25, 0xff, RZ, 0xc0, !PT ;  /* 0x000000ff19197812 */ /* 0x020fe200078ec0ff */
[----:B------:R-:W-:Y:S01]  /*2d40*/  BSSY B1, `(.L_x_40) ;  /* 0x000000c000017945 */ /* 0x000fe20003800000 */
[----:B------:R-:W-:Y:S02]  /*2d50*/  ISETP.GE.AND P1, PT, R24, 0x2, PT ;  /* 0x000000021800780c */ /* 0x000fe40003f26270 */
[----:B------:R-:W-:Y:S02]  /*2d60*/  F2FP.F16.E4M3.UNPACK_B R25, R25 ;  /* 0x00000019ff19723e */ /* 0x000fe400020006ff */
[----:B------:R-:W-:-:S03]  /*2d70*/  ISETP.LT.OR P2, PT, R6, 0x1, !P1 ;  /* 0x000000010600780c */ /* 0x000fc60004f41670 */
[----:B------:R-:W-:Y:S01]  /*2d80*/  HADD2.F32 R28, -RZ, R25.H0_H0 ;  /* 0x20000019ff1c7230 */ /* 0x000fe20000004100 */
[----:B------:R-:W-:-:S04]  /*2d90*/  PRMT R25, RZ, 0x7610, R25 ;  /* 0x00007610ff197816 */ /* 0x000fc80000000019 */
[----:B------:R-:W-:-:S04]  /*2da0*/  FMUL R28, R28, R13 ;  /* 0x0000000d1c1c7220 */ /* 0x000fc80000400000 */
[----:B------:R-:W-:-:S05]  /*2db0*/  FFMA R28, R85, R12, R28 ;  /* 0x0000000c551c7223 */ /* 0x000fca000000001c */
[----:B------:R-:W-:-:S05]  /*2dc0*/  F2FP.SATFINITE.E4M3.F32.PACK_AB_MERGE_C R29, RZ, R28, RZ ;  /* 0x0000001cff1d723e */ /* 0x000fca00048070ff */
[----:B------:R1:W-:Y:S01]  /*2dd0*/  @!P3 STG.E.U8 desc[UR20][R14.64], R29 ;  /* 0x0000001d0e00b986 */ /* 0x0003e2000c101114 */
[----:B------:R-:W-:Y:S05]  /*2de0*/  @P2 BRA `(.L_x_41) ;  /* 0x0000000000042947 */ /* 0x000fea0003800000 */
[----:B------:R2:W5:Y:S02]  /*2df0*/  LDG.E.U8 R25, desc[UR20][R4.64+0x1] ;  /* 0x0000011404197981 */ /* 0x000564000c1e1100 */
.L_x_41:
[----:B------:R-:W-:Y:S05]  /*2e00*/  BSYNC B1 ;  /* 0x0000000000017941 */ /* 0x000fea0003800000 */
.L_x_40:
[----:B-----5:R-:W-:Y:S01]  /*2e10*/  LOP3.LUT R25, R25, 0xff, RZ, 0xc0, !PT ;  /* 0x000000ff19197812 */ /* 0x020fe200078ec0ff */
[----:B------:R-:W-:Y:S01]  /*2e20*/  BSSY B1, `(.L_x_42) ;  /* 0x0000012000017945 */ /* 0x000fe20003800000 */
[----:B-1----:R-:W-:Y:S02]  /*2e30*/  IADD3 R29, P3, R26, 0x8, RZ ;  /* 0x000000081a1d7810 */ /* 0x002fe40007f7e0ff */
[----:B------:R-:W-:Y:S02]  /*2e40*/  F2FP.F16.E4M3.UNPACK_B R25, R25 ;  /* 0x00000019ff19723e */ /* 0x000fe400020006ff */
[----:B------:R-:W-:Y:S01]  /*2e50*/  ISETP.LT.OR P0, PT, R6, 0x9, !P0 ;  /* 0x000000090600780c */ /* 0x000fe20004701670 */
[----:B------:R-:W-:Y:S02]  /*2e60*/  IMAD.X R27, RZ, RZ, R27, P3 ;  /* 0x000000ffff1b7224 */ /* 0x000fe400018e061b */
[----:B------:R-:W-:Y:S02]  /*2e70*/  HADD2.F32 R26, -RZ, R25.H0_H0 ;  /* 0x20000019ff1a7230 */ /* 0x000fe40000004100 */
[----:B------:R-:W-:-:S04]  /*2e80*/  IMAD.WIDE.U32 R20, R29, UR6, R20 ;  /* 0x000000061d147c25 */ /* 0x000fc8000f8e0014 */
[----:B------:R-:W-:Y:S01]  /*2e90*/  FMUL R25, R26, R13 ;  /* 0x0000000d1a197220 */ /* 0x000fe20000400000 */
[----:B------:R-:W-:Y:S01]  /*2ea0*/  IMAD R26, R27, UR6, RZ ;  /* 0x000000061b1a7c24 */ /* 0x000fe2000f8e02ff */
[----:B------:R-:W-:Y:S02]  /*2eb0*/  IADD3 R20, P3, R20, UR16, RZ ;  /* 0x0000001014147c10 */ /* 0x000fe4000ff7e0ff */
[----:B------:R-:W-:Y:S01]  /*2ec0*/  FFMA R25, R84, R12, R25 ;  /* 0x0000000c54197223 */ /* 0x000fe20000000019 */
[----:B------:R-:W-:-:S04]  /*2ed0*/  IMAD R29, R29, UR7, R26 ;  /* 0x000000071d1d7c24 */ /* 0x000fc8000f8e021a */
[----:B------:R-:W-:Y:S02]  /*2ee0*/  F2FP.SATFINITE.E4M3.F32.PACK_AB_MERGE_C R27, RZ, R25, RZ ;  /* 0x00000019ff1b723e */ /* 0x000fe400048070ff */
[----:B------:R-:W-:Y:S02]  /*2ef0*/  IADD3.X R21, R21, UR17, R29, P3, !PT ;  /* 0x0000001115157c10 */ /* 0x000fe40009ffe41d */
[----:B------:R-:W-:Y:S01]  /*2f00*/  PRMT R25, RZ, 0x7610, R25 ;  /* 0x00007610ff197816 */ /* 0x000fe20000000019 */
[----:B------:R1:W-:Y:S01]  /*2f10*/  @!P2 STG.E.U8 desc[UR20][R14.64+0x1], R27 ;  /* 0x0000011b0e00a986 */ /* 0x0003e2000c101114 */
[----:B------:R-:W-:Y:S05]  /*2f20*/  @P0 BRA `(.L_x_43) ;  /* 0x0000000000040947 */ /* 0x000fea0003800000 */
[----:B------:R3:W5:Y:S02]  /*2f30*/  LDG.E.U8 R25, desc[UR20][R20.64] ;  /* 0x0000001414197981 */ /* 0x000764000c1e1100 */
.L_x_43:
[----:B------:R-:W-:Y:S05]  /*2f40*/  BSYNC B1 ;  /* 0x0000000000017941 */ /* 0x000fea0003800000 */
.L_x_42:
[----:B-----5:R-:W-:Y:S01]  /*2f50*/  LOP3.LUT R25, R25, 0xff, RZ, 0xc0, !PT ;  /* 0x000000ff19197812 */ /* 0x020fe200078ec0ff */
[----:B------:R-:W-:Y:S01]  /*2f60*/  BSSY B1, `(.L_x_44) ;  /* 0x000000b000017945 */ /* 0x000fe20003800000 */
[----:B------:R-:W-:Y:S02]  /*2f70*/  ISETP.LT.OR P1, PT, R6, 0x9, !P1 ;  /* 0x000000090600780c */ /* 0x000fe40004f21670 */
[----:B------:R-:W-:-:S05]  /*2f80*/  F2FP.F16.E4M3.UNPACK_B R25, R25 ;  /* 0x00000019ff19723e */ /* 0x000fca00020006ff */
[----:B------:R-:W-:Y:S01]  /*2f90*/  HADD2.F32 R26, -RZ, R25.H0_H0 ;  /* 0x20000019ff1a7230 */ /* 0x000fe20000004100 */
[----:B------:R-:W-:-:S04]  /*2fa0*/  PRMT R25, RZ, 0x7610, R25 ;  /* 0x00007610ff197816 */ /* 0x000fc80000000019 */
[----:B------:R-:W-:-:S04]  /*2fb0*/  FMUL R26, R26, R13 ;  /* 0x0000000d1a1a7220 */ /* 0x000fc80000400000 */
[----:B------:R-:W-:-:S05]  /*2fc0*/  FFMA R26, R83, R12, R26 ;  /* 0x0000000c531a7223 */ /* 0x000fca000000001a */
[----:B-1----:R-:W-:-:S05]  /*2fd0*/  F2FP.SATFINITE.E4M3.F32.PACK_AB_MERGE_C R27, RZ, R26, RZ ;  /* 0x0000001aff1b723e */ /* 0x002fca00048070ff */
[----:B------:R1:W-:Y:S01]  /*2fe0*/  @!P0 STG.E.U8 desc[UR20][R16.64], R27 ;  /* 0x0000001b10008986 */ /* 0x0003e2000c101114 */
[----:B------:R-:W-:Y:S05]  /*2ff0*/  @P1 BRA `(.L_x_45) ;  /* 0x0000000000041947 */ /* 0x000fea0003800000 */
[----:B------:R4:W5:Y:S02]  /*3000*/  LDG.E.U8 R25, desc[UR20][R20.64+0x1] ;  /* 0x0000011414197981 */ /* 0x000964000c1e1100 */
.L_x_45:
[----:B------:R-:W-:Y:S05]  /*3010*/  BSYNC B1 ;  /* 0x0000000000017941 */ /* 0x000fea0003800000 */
.L_x_44:
[----:B-----5:R-:W-:Y:S01]  /*3020*/  LOP3.LUT R25, R25, 0xff, RZ, 0xc0, !PT ;  /* 0x000000ff19197812 */ /* 0x020fe200078ec0ff */
[----:B------:R-:W-:Y:S01]  /*3030*/  BSSY B1, `(.L_x_46) ;  /* 0x000000c000017945 */ /* 0x000fe20003800000 */
[----:B------:R-:W-:Y:S02]  /*3040*/  ISETP.GE.AND P0, PT, R24, 0x9, PT ;  /* 0x000000091800780c */ /* 0x000fe40003f06270 */
[----:B------:R-:W-:Y:S02]  /*3050*/  F2FP.F16.E4M3.UNPACK_B R25, R25 ;  /* 0x00000019ff19723e */ /* 0x000fe400020006ff */
[----:B------:R-:W-:-:S03]  /*3060*/  ISETP.LT.OR P2, PT, R6, 0x1, !P0 ;  /* 0x000000010600780c */ /* 0x000fc60004741670 */
[----:B------:R-:W-:-:S05]  /*3070*/  HADD2.F32 R26, -RZ, R25.H0_H0 ;  /* 0x20000019ff1a7230 */ /* 0x000fca0000004100 */
[----:B------:R-:W-:-:S04]  /*3080*/  FMUL R25, R26, R13 ;  /* 0x0000000d1a197220 */ /* 0x000fc80000400000 */
[----:B------:R-:W-:-:S05]  /*3090*/  FFMA R25, R82, R12, R25 ;  /* 0x0000000c52197223 */ /* 0x000fca0000000019 */
[----:B-1----:R-:W-:Y:S02]  /*30a0*/  F2FP.SATFINITE.E4M3.F32.PACK_AB_MERGE_C R27, RZ, R25, RZ ;  /* 0x00000019ff1b723e */ /* 0x002fe400048070ff */
[----:B------:R-:W-:-:S03]  /*30b0*/  PRMT R25, RZ, 0x7610, R25 ;  /* 0x00007610ff197816 */ /* 0x000fc60000000019 */
[----:B------:R1:W-:Y:S01]  /*30c0*/  @!P1 STG.E.U8 desc[UR20][R16.64+0x1], R27 ;  /* 0x0000011b10009986 */ /* 0x0003e2000c101114 */
[----:B------:R-:W-:Y:S05]  /*30d0*/  @P2 BRA `(.L_x_47) ;  /* 0x0000000000042947 */ /* 0x000fea0003800000 */
[----:B------:R0:W5:Y:S02]  /*30e0*/  LDG.E.U8 R25, desc[UR20][R4.64+0x8] ;  /* 0x0000081404197981 */ /* 0x000164000c1e1100 */
.L_x_47:
[----:B------:R-:W-:Y:S05]  /*30f0*/  BSYNC B1 ;  /* 0x0000000000017941 */ /* 0x000fea0003800000 */
.L_x_46:
        /* <DEDUP_REMOVED lines=13> */
.L_x_49:
[----:B------:R-:W-:Y:S05]  /*31d0*/  BSYNC B1 ;  /* 0x0000000000017941 */ /* 0x000fea0003800000 */
.L_x_48:
[----:B-----5:R-:W-:Y:S01]  /*31e0*/  LOP3.LUT R25, R25, 0xff, RZ, 0xc0, !PT ;  /* 0x000000ff19197812 */ /* 0x020fe200078ec0ff */
[----:B------:R-:W-:Y:S01]  /*31f0*/  BSSY B1, `(.L_x_50) ;  /* 0x000000b000017945 */ /* 0x000fe20003800000 */
[----:B------:R-:W-:Y:S02]  /*3200*/  ISETP.LT.OR P0, PT, R6, 0x9, !P0 ;  /* 0x000000090600780c */ /* 0x000fe40004701670 */
[----:B------:R-:W-:-:S05]  /*3210*/  F2FP.F16.E4M3.UNPACK_B R25, R25 ;  /* 0x00000019ff19723e */ /* 0x000fca00020006ff */
        /* <DEDUP_REMOVED lines=8> */
.L_x_51:
[----:B------:R-:W-:Y:S05]  /*32a0*/  BSYNC B1 ;  /* 0x0000000000017941 */ /* 0x000fea0003800000 */
.L_x_50:
        /* <DEDUP_REMOVED lines=12> */
.L_x_53:
[----:B------:R-:W-:Y:S05]  /*3370*/  BSYNC B1 ;  /* 0x0000000000017941 */ /* 0x000fea0003800000 */
.L_x_52:
        /* <DEDUP_REMOVED lines=13> */
.L_x_55:
[----:B------:R-:W-:Y:S05]  /*3450*/  BSYNC B1 ;  /* 0x0000000000017941 */ /* 0x000fea0003800000 */
.L_x_54:
        /* <DEDUP_REMOVED lines=13> */
.L_x_57:
[----:B------:R-:W-:Y:S05]  /*3530*/  BSYNC B1 ;  /* 0x0000000000017941 */ /* 0x000fea0003800000 */
.L_x_56:
        /* <DEDUP_REMOVED lines=12> */
.L_x_59:
[----:B------:R-:W-:Y:S05]  /*3600*/  BSYNC B1 ;  /* 0x0000000000017941 */ /* 0x000fea0003800000 */
.L_x_58:
        /* <DEDUP_REMOVED lines=12> */
.L_x_61:
[----:B------:R-:W-:Y:S05]  /*36d0*/  BSYNC B1 ;  /* 0x0000000000017941 */ /* 0x000fea0003800000 */
.L_x_60:
        /* <DEDUP_REMOVED lines=13> */
.L_x_63:
[----:B------:R-:W-:Y:S05]  /*37b0*/  BSYNC B1 ;  /* 0x0000000000017941 */ /* 0x000fea0003800000 */
.L_x_62:
        /* <DEDUP_REMOVED lines=13> */
.L_x_65:
[----:B------:R-:W-:Y:S05]  /*3890*/  BSYNC B1 ;  /* 0x0000000000017941 */ /* 0x000fea0003800000 */
.L_x_64:
        /* <DEDUP_REMOVED lines=12> */
.L_x_67:
[----:B------:R-:W-:Y:S05]  /*3960*/  BSYNC B1 ;  /* 0x0000000000017941 */ /* 0x000fea0003800000 */
.L_x_66:
        /* <DEDUP_REMOVED lines=12> */
.L_x_69:
[----:B------:R-:W-:Y:S05]  /*3a30*/  BSYNC B1 ;  /* 0x0000000000017941 */ /* 0x000fea0003800000 */
.L_x_68:
        /* <DEDUP_REMOVED lines=13> */
.L_x_71:
[----:B------:R-:W-:Y:S05]  /*3b10*/  BSYNC B1 ;  /* 0x0000000000017941 */ /* 0x000fea0003800000 */
.L_x_70:
        /* <DEDUP_REMOVED lines=13> */
.L_x_73:
[----:B------:R-:W-:Y:S05]  /*3bf0*/  BSYNC B1 ;  /* 0x0000000000017941 */ /* 0x000fea0003800000 */
.L_x_72:
        /* <DEDUP_REMOVED lines=12> */
.L_x_75:
[----:B------:R-:W-:Y:S05]  /*3cc0*/  BSYNC B1 ;  /* 0x0000000000017941 */ /* 0x000fea0003800000 */
.L_x_74:
        /* <DEDUP_REMOVED lines=12> */
.L_x_77:
[----:B------:R-:W-:Y:S05]  /*3d90*/  BSYNC B1 ;  /* 0x0000000000017941 */ /* 0x000fea0003800000 */
.L_x_76:
        /* <DEDUP_REMOVED lines=13> */
.L_x_79:
[----:B------:R-:W-:Y:S05]  /*3e70*/  BSYNC B1 ;  /* 0x0000000000017941 */ /* 0x000fea0003800000 */
.L_x_78:
        /* <DEDUP_REMOVED lines=13> */
.L_x_81:
[----:B------:R-:W-:Y:S05]  /*3f50*/  BSYNC B1 ;  /* 0x0000000000017941 */ /* 0x000fea0003800000 */
.L_x_80:
        /* <DEDUP_REMOVED lines=12> */
.L_x_83:
[----:B------:R-:W-:Y:S05]  /*4020*/  BSYNC B1 ;  /* 0x0000000000017941 */ /* 0x000fea0003800000 */
.L_x_82:
        /* <DEDUP_REMOVED lines=12> */
.L_x_85:
[----:B------:R-:W-:Y:S05]  /*40f0*/  BSYNC B1 ;  /* 0x0000000000017941 */ /* 0x000fea0003800000 */
.L_x_84:
        /* <DEDUP_REMOVED lines=13> */
.L_x_87:
[----:B------:R-:W-:Y:S05]  /*41d0*/  BSYNC B1 ;  /* 0x0000000000017941 */ /* 0x000fea0003800000 */
.L_x_86:
        /* <DEDUP_REMOVED lines=13> */
.L_x_89:
[----:B------:R-:W-:Y:S05]  /*42b0*/  BSYNC B1 ;  /* 0x0000000000017941 */ /* 0x000fea0003800000 */
.L_x_88:
        /* <DEDUP_REMOVED lines=12> */
.L_x_91:
[----:B------:R-:W-:Y:S05]  /*4380*/  BSYNC B1 ;  /* 0x0000000000017941 */ /* 0x000fea0003800000 */
.L_x_90:
        /* <DEDUP_REMOVED lines=12> */
.L_x_93:
[----:B------:R-:W-:Y:S05]  /*4450*/  BSYNC B1 ;  /* 0x0000000000017941 */ /* 0x000fea0003800000 */
.L_x_92:
        /* <DEDUP_REMOVED lines=13> */
.L_x_95:
[----:B------:R-:W-:Y:S05]  /*4530*/  BSYNC B1 ;  /* 0x0000000000017941 */ /* 0x000fea0003800000 */
.L_x_94:
[----:B-----5:R-:W-:Y:S01]  /*4540*/  LOP3.LUT R25, R25, 0xff, RZ, 0xc0, !PT ;  /* 0x000000ff19197812 */ /* 0x020fe200078ec0ff */
[----:B------:R-:W-:Y:S01]  /*4550*/  BSSY B1, `(.L_x_96) ;  /* 0x000000c000017945 */ /* 0x000fe20003800000 */
[----:B------:R-:W-:Y:S02]  /*4560*/  ISETP.GE.AND P1, PT, R24, 0x3a, PT ;  /* 0x0000003a1800780c */ /* 0x000fe40003f26270 */
[----:B------:R-:W-:Y:S02]  /*4570*/  F2FP.F16.E4M3.UNPACK_B R25, R25 ;  /* 0x00000019ff19723e */ /* 0x000fe400020006ff */
[----:B------:R-:W-:Y:S02]  /*4580*/  ISETP.LT.OR P3, PT, R6, 0x1, !P1 ;  /* 0x000000010600780c */ /* 0x000fe40004f61670 */
[----:B------:R-:W-:Y:S01]  /*4590*/  PRMT R24, RZ, 0x7610, R24 ;  /* 0x00007610ff187816 */ /* 0x000fe20000000018 */
[----:B------:R-:W-:-:S05]  /*45a0*/  HADD2.F32 R26, -RZ, R25.H0_H0 ;  /* 0x20000019ff1a7230 */ /* 0x000fca0000004100 */
[----:B------:R-:W-:-:S04]  /*45b0*/  FMUL R26, R26, R13 ;  /* 0x0000000d1a1a7220 */ /* 0x000fc80000400000 */
[----:B------:R-:W-:-:S05]  /*45c0*/  FFMA R26, R57, R12, R26 ;  /* 0x0000000c391a7223 */ /* 0x000fca000000001a */
[----:B------:R-:W-:-:S05]  /*45d0*/  F2FP.SATFINITE.E4M3.F32.PACK_AB_MERGE_C R25, RZ, R26, RZ ;  /* 0x0000001aff19723e */ /* 0x000fca00048070ff */
[----:B------:R0:W-:Y:S01]  /*45e0*/  @!P2 STG.E.U8 desc[UR20][R14.64+0x38], R25 ;  /* 0x000038190e00a986 */ /* 0x0001e2000c101114 */
[----:B------:R-:W-:Y:S05]  /*45f0*/  @P3 BRA `(.L_x_97) ;  /* 0x0000000000043947 */ /* 0x000fea0003800000 */
[----:B------:R0:W5:Y:S02]  /*4600*/  LDG.E.U8 R24, desc[UR20][R4.64+0x39] ;  /* 0x0000391404187981 */ /* 0x000164000c1e1100 */
.L_x_97:
[----:B------:R-:W-:Y:S05]  /*4610*/  BSYNC B1 ;  /* 0x0000000000017941 */ /* 0x000fea0003800000 */
.L_x_96:
[----:B-----5:R-:W-:Y:S01]  /*4620*/  LOP3.LUT R24, R24, 0xff, RZ, 0xc0, !PT ;  /* 0x000000ff18187812 */ /* 0x020fe200078ec0ff */
[----:B------:R-:W-:Y:S01]  /*4630*/  BSSY B1, `(.L_x_98) ;  /* 0x000000b000017945 */ /* 0x000fe20003800000 */
[----:B------:R-:W-:Y:S02]  /*4640*/  ISETP.LT.OR P0, PT, R6, 0x9, !P0 ;  /* 0x000000090600780c */ /* 0x000fe40004701670 */
[----:B------:R-:W-:Y:S02]  /*4650*/  F2FP.F16.E4M3.UNPACK_B R24, R24 ;  /* 0x00000018ff18723e */ /* 0x000fe400020006ff */
[----:B0-2---:R-:W-:-:S03]  /*4660*/  PRMT R4, RZ, 0x7610, R4 ;  /* 0x00007610ff047816 */ /* 0x005fc60000000004 */
[----:B------:R-:W-:-:S05]  /*4670*/  HADD2.F32 R24, -RZ, R24.H0_H0 ;  /* 0x20000018ff187230 */ /* 0x000fca0000004100 */
[----:B------:R-:W-:-:S04]  /*4680*/  FMUL R5, R24, R13 ;  /* 0x0000000d18057220 */ /* 0x000fc80000400000 */
[----:B------:R-:W-:-:S05]  /*4690*/  FFMA R5, R56, R12, R5 ;  /* 0x0000000c38057223 */ /* 0x000fca0000000005 */
[----:B------:R-:W-:-:S05]  /*46a0*/  F2FP.SATFINITE.E4M3.F32.PACK_AB_MERGE_C R5, RZ, R5, RZ ;  /* 0x00000005ff05723e */ /* 0x000fca00048070ff */
[----:B------:R0:W-:Y:S01]  /*46b0*/  @!P3 STG.E.U8 desc[UR20][R14.64+0x39], R5 ;  /* 0x000039050e00b986 */ /* 0x0001e2000c101114 */
[----:B------:R-:W-:Y:S05]  /*46c0*/  @P0 BRA `(.L_x_99) ;  /* 0x0000000000040947 */ /* 0x000fea0003800000 */
[----:B------:R2:W5:Y:S02]  /*46d0*/  LDG.E.U8 R4, desc[UR20][R20.64+0x38] ;  /* 0x0000381414047981 */ /* 0x000564000c1e1100 */
.L_x_99:
[----:B------:R-:W-:Y:S05]  /*46e0*/  BSYNC B1 ;  /* 0x0000000000017941 */ /* 0x000fea0003800000 */
.L_x_98:
[----:B-----5:R-:W-:Y:S01]  /*46f0*/  LOP3.LUT R4, R4, 0xff, RZ, 0xc0, !PT ;  /* 0x000000ff04047812 */ /* 0x020fe200078ec0ff */
[----:B------:R-:W-:Y:S01]  /*4700*/  BSSY B1, `(.L_x_100) ;  /* 0x000000b000017945 */ /* 0x000fe20003800000 */
[----:B------:R-:W-:Y:S02]  /*4710*/  ISETP.LT.OR P1, PT, R6, 0x9, !P1 ;  /* 0x000000090600780c */ /* 0x000fe40004f21670 */
[----:B------:R-:W-:-:S05]  /*4720*/  F2FP.F16.E4M3.UNPACK_B R4, R4 ;  /* 0x00000004ff04723e */ /* 0x000fca00020006ff */
[----:B------:R-:W-:-:S05]  /*4730*/  HADD2.F32 R4, -RZ, R4.H0_H0 ;  /* 0x20000004ff047230 */ /* 0x000fca0000004100 */
[----:B------:R-:W-:-:S04]  /*4740*/  FMUL R4, R4, R13 ;  /* 0x0000000d04047220 */ /* 0x000fc80000400000 */
[----:B------:R-:W-:-:S05]  /*4750*/  FFMA R4, R23, R12, R4 ;  /* 0x0000000c17047223 */ /* 0x000fca0000000004 */
[----:B0-----:R-:W-:Y:S02]  /*4760*/  F2FP.SATFINITE.E4M3.F32.PACK_AB_MERGE_C R5, RZ, R4, RZ ;  /* 0x00000004ff05723e */ /* 0x001fe400048070ff */
[----:B------:R-:W-:-:S03]  /*4770*/  PRMT R4, RZ, 0x7610, R4 ;  /* 0x00007610ff047816 */ /* 0x000fc60000000004 */
[----:B------:R0:W-:Y:S01]  /*4780*/  @!P0 STG.E.U8 desc[UR20][R16.64+0x38], R5 ;  /* 0x0000380510008986 */ /* 0x0001e2000c101114 */
[----:B------:R-:W-:Y:S05]  /*4790*/  @P1 BRA `(.L_x_101) ;  /* 0x0000000000041947 */ /* 0x000fea0003800000 */
[----:B------:R0:W5:Y:S02]  /*47a0*/  LDG.E.U8 R4, desc[UR20][R20.64+0x39] ;  /* 0x0000391414047981 */ /* 0x000164000c1e1100 */
.L_x_101:
[----:B------:R-:W-:Y:S05]  /*47b0*/  BSYNC B1 ;  /* 0x0000000000017941 */ /* 0x000fea0003800000 */
.L_x_100:
[----:B------:R-:W-:Y:S05]  /*47c0*/  @P1 BRA `(.L_x_102) ;  /* 0x0000000800601947 */ /* 0x000fea0003800000 */
[----:B-----5:R-:W-:-:S04]  /*47d0*/  LOP3.LUT R4, R4, 0xff, RZ, 0xc0, !PT ;  /* 0x000000ff04047812 */ /* 0x020fc800078ec0ff */
[----:B------:R-:W-:-:S05]  /*47e0*/  F2FP.F16.E4M3.UNPACK_B R4, R4 ;  /* 0x00000004ff04723e */ /* 0x000fca00020006ff */
[----:B------:R-:W-:-:S05]  /*47f0*/  HADD2.F32 R4, -RZ, R4.H0_H0 ;  /* 0x20000004ff047230 */ /* 0x000fca0000004100 */
[----:B0-----:R-:W-:-:S04]  /*4800*/  FMUL R5, R4, R13 ;  /* 0x0000000d04057220 */ /* 0x001fc80000400000 */
[----:B------:R-:W-:-:S05]  /*4810*/  FFMA R5, R22, R12, R5 ;  /* 0x0000000c16057223 */ /* 0x000fca0000000005 */
[----:B------:R-:W-:-:S05]  /*4820*/  F2FP.SATFINITE.E4M3.F32.PACK_AB_MERGE_C R5, RZ, R5, RZ ;  /* 0x00000005ff05723e */ /* 0x000fca00048070ff */
[----:B------:R0:W-:Y:S01]  /*4830*/  STG.E.U8 desc[UR20][R16.64+0x39], R5 ;  /* 0x0000390510007986 */ /* 0x0001e2000c101114 */
[----:B------:R-:W-:Y:S05]  /*4840*/  BRA `(.L_x_102) ;  /* 0x0000000800407947 */ /* 0x000fea0003800000 */
.L_x_37:
[C---:B------:R-:W-:Y:S01]  /*4850*/  ISETP.GE.AND P3, PT, R24.reuse, 0x1, PT ;  /* 0x000000011800780c */ /* 0x040fe20003f66270 */
[-C--:B------:R-:W-:Y:S01]  /*4860*/  FMUL R85, R85, R12.reuse ;  /* 0x0000000c55557220 */ /* 0x080fe20000400000 */
[----:B------:R-:W-:Y:S01]  /*4870*/  ISETP.GE.AND P0, PT, R24, 0x2, PT ;  /* 0x000000021800780c */ /* 0x000fe20003f06270 */
[-C--:B------:R-:W-:Y:S01]  /*4880*/  FMUL R84, R84, R12.reuse ;  /* 0x0000000c54547220 */ /* 0x080fe20000400000 */
[C---:B------:R-:W-:Y:S01]  /*4890*/  ISETP.LT.OR P1, PT, R6.reuse, 0x1, !P3 ;  /* 0x000000010600780c */ /* 0x040fe20005f21670 */
[-C--:B------:R-:W-:Y:S01]  /*48a0*/  FMUL R83, R83, R12.reuse ;  /* 0x0000000c53537220 */ /* 0x080fe20000400000 */
[----:B------:R-:W-:Y:S01]  /*48b0*/  ISETP.LT.OR P2, PT, R6, 0x1, !P0 ;  /* 0x000000010600780c */ /* 0x000fe20004741670 */
[-C--:B------:R-:W-:Y:S01]  /*48c0*/  FMUL R82, R82, R12.reuse ;  /* 0x0000000c52527220 */ /* 0x080fe20000400000 */
[----:B------:R-:W-:Y:S01]  /*48d0*/  ISETP.LT.OR P3, PT, R6, 0x9, !P3 ;  /* 0x000000090600780c */ /* 0x000fe20005f61670 */
[-C--:B------:R-:W-:Y:S01]  /*48e0*/  FMUL R81, R81, R12.reuse ;  /* 0x0000000c51517220 */ /* 0x080fe20000400000 */
[----:B------:R-:W-:Y:S01]  /*48f0*/  F2FP.SATFINITE.E4M3.F32.PACK_AB_MERGE_C R85, RZ, R85, RZ ;  /* 0x00000055ff55723e */ /* 0x000fe200048070ff */
[----:B------:R-:W-:Y:S01]  /*4900*/  FMUL R80, R80, R12 ;  /* 0x0000000c50507220 */ /* 0x000fe20000400000 */
[----:B------:R-:W-:Y:S01]  /*4910*/  F2FP.SATFINITE.E4M3.F32.PACK_AB_MERGE_C R5, RZ, R84, RZ ;  /* 0x00000054ff05723e */ /* 0x000fe200048070ff */
[-C--:B------:R-:W-:Y:S01]  /*4920*/  FMUL R79, R79, R12.reuse ;  /* 0x0000000c4f4f7220 */ /* 0x080fe20000400000 */
[----:B------:R-:W-:Y:S01]  /*4930*/  F2FP.SATFINITE.E4M3.F32.PACK_AB_MERGE_C R83, RZ, R83, RZ ;  /* 0x00000053ff53723e */ /* 0x000fe200048070ff */
[-C--:B------:R-:W-:Y:S01]  /*4940*/  FMUL R78, R78, R12.reuse ;  /* 0x0000000c4e4e7220 */ /* 0x080fe20000400000 */
[----:B------:R-:W-:Y:S01]  /*4950*/  ISETP.LT.OR P0, PT, R6, 0x9, !P0 ;  /* 0x000000090600780c */ /* 0x000fe20004701670 */
[----:B------:R-:W-:Y:S01]  /*4960*/  @!P1 STG.E.U8 desc[UR20][R14.64], R85 ;  /* 0x000000550e009986 */ /* 0x000fe2000c101114 */
[C---:B------:R-:W-:Y:S01]  /*4970*/  ISETP.GE.AND P1, PT, R24.reuse, 0x9, PT ;  /* 0x000000091800780c */ /* 0x040fe20003f26270 */
[-C--:B------:R-:W-:Y:S01]  /*4980*/  FMUL R77, R77, R12.reuse ;  /* 0x0000000c4d4d7220 */ /* 0x080fe20000400000 */
[----:B------:R-:W-:Y:S01]  /*4990*/  F2FP.SATFINITE.E4M3.F32.PACK_AB_MERGE_C R81, RZ, R81, RZ ;  /* 0x00000051ff51723e */ /* 0x000fe200048070ff */
[----:B------:R0:W-:Y:S01]  /*49a0*/  @!P2 STG.E.U8 desc[UR20][R14.64+0x1], R5 ;  /* 0x000001050e00a986 */ /* 0x0001e2000c101114 */
[----:B------:R-:W-:Y:S01]  /*49b0*/  ISETP.GE.AND P2, PT, R24, 0xa, PT ;  /* 0x0000000a1800780c */ /* 0x000fe20003f46270 */
[----:B------:R-:W-:Y:S01]  /*49c0*/  FMUL R76, R76, R12 ;  /* 0x0000000c4c4c7220 */ /* 0x000fe20000400000 */
[----:B------:R-:W-:Y:S01]  /*49d0*/  F2FP.SATFINITE.E4M3.F32.PACK_AB_MERGE_C R21, RZ, R80, RZ ;  /* 0x00000050ff15723e */ /* 0x000fe200048070ff */
[----:B------:R-:W-:Y:S01]  /*49e0*/  @!P3 STG.E.U8 desc[UR20][R16.64], R83 ;  /* 0x000000531000b986 */ /* 0x000fe2000c101114 */
[----:B------:R-:W-:Y:S01]  /*49f0*/  ISETP.LT.OR P3, PT, R6, 0x1, !P1 ;  /* 0x000000010600780c */ /* 0x000fe20004f61670 */
[-C--:B------:R-:W-:Y:S01]  /*4a00*/  FMUL R74, R74, R12.reuse ;  /* 0x0000000c4a4a7220 */ /* 0x080fe20000400000 */
[C---:B------:R-:W-:Y:S01]  /*4a10*/  ISETP.LT.OR P5, PT, R6.reuse, 0x1, !P2 ;  /* 0x000000010600780c */ /* 0x040fe200057a1670 */
[-C--:B------:R-:W-:Y:S01]  /*4a20*/  FMUL R75, R75, R12.reuse ;  /* 0x0000000c4b4b7220 */ /* 0x080fe20000400000 */
[----:B------:R-:W-:Y:S01]  /*4a30*/  ISETP.LT.OR P1, PT, R6, 0x9, !P1 ;  /* 0x000000090600780c */ /* 0x000fe20004f21670 */
[-C--:B------:R-:W-:Y:S01]  /*4a40*/  FMUL R73, R73, R12.reuse ;  /* 0x0000000c49497220 */ /* 0x080fe20000400000 */
[----:B------:R-:W-:Y:S01]  /*4a50*/  F2FP.SATFINITE.E4M3.F32.PACK_AB_MERGE_C R79, RZ, R79, RZ ;  /* 0x0000004fff4f723e */ /* 0x000fe200048070ff */
[----:B------:R-:W-:Y:S01]  /*4a60*/  FMUL R72, R72, R12 ;  /* 0x0000000c48487220 */ /* 0x000fe20000400000 */
[----:B0-----:R-:W-:Y:S01]  /*4a70*/  F2FP.SATFINITE.E4M3.F32.PACK_AB_MERGE_C R5, RZ, R82, RZ ;  /* 0x00000052ff05723e */ /* 0x001fe200048070ff */
[-C--:B------:R-:W-:Y:S01]  /*4a80*/  FMUL R70, R70, R12.reuse ;  /* 0x0000000c46467220 */ /* 0x080fe20000400000 */
[----:B------:R-:W-:Y:S01]  /*4a90*/  ISETP.LT.OR P2, PT, R6, 0x9, !P2 ;  /* 0x000000090600780c */ /* 0x000fe20005741670 */
[----:B------:R-:W-:Y:S01]  /*4aa0*/  FMUL R71, R71, R12 ;  /* 0x0000000c47477220 */ /* 0x000fe20000400000 */
[----:B------:R-:W-:Y:S01]  /*4ab0*/  F2FP.SATFINITE.E4M3.F32.PACK_AB_MERGE_C R25, RZ, R78, RZ ;  /* 0x0000004eff19723e */ /* 0x000fe200048070ff */
[----:B------:R0:W-:Y:S01]  /*4ac0*/  @!P0 STG.E.U8 desc[UR20][R16.64+0x1], R5 ;  /* 0x0000010510008986 */ /* 0x0001e2000c101114 */
[C---:B------:R-:W-:Y:S01]  /*4ad0*/  ISETP.GE.AND P0, PT, R24.reuse, 0x11, PT ;  /* 0x000000111800780c */ /* 0x040fe20003f06270 */
[-C--:B------:R-:W-:Y:S01]  /*4ae0*/  FMUL R69, R69, R12.reuse ;  /* 0x0000000c45457220 */ /* 0x080fe20000400000 */
[----:B------:R-:W-:Y:S01]  /*4af0*/  F2FP.SATFINITE.E4M3.F32.PACK_AB_MERGE_C R77, RZ, R77, RZ ;  /* 0x0000004dff4d723e */ /* 0x000fe200048070ff */
[----:B------:R-:W-:Y:S01]  /*4b00*/  @!P3 STG.E.U8 desc[UR20][R14.64+0x8], R81 ;  /* 0x000008510e00b986 */ /* 0x000fe2000c101114 */
[----:B------:R-:W-:Y:S01]  /*4b10*/  ISETP.GE.AND P3, PT, R24, 0x12, PT ;  /* 0x000000121800780c */ /* 0x000fe20003f66270 */
[-C--:B------:R-:W-:Y:S01]  /*4b20*/  FMUL R68, R68, R12.reuse ;  /* 0x0000000c44447220 */ /* 0x080fe20000400000 */
[----:B------:R-:W-:Y:S01]  /*4b30*/  F2FP.SATFINITE.E4M3.F32.PACK_AB_MERGE_C R75, RZ, R75, RZ ;  /* 0x0000004bff4b723e */ /* 0x000fe200048070ff */
[----:B------:R1:W-:Y:S01]  /*4b40*/  @!P5 STG.E.U8 desc[UR20][R14.64+0x9], R21 ;  /* 0x000009150e00d986 */ /* 0x0003e2000c101114 */
[C---:B------:R-:W-:Y:S01]  /*4b50*/  ISETP.LT.OR P5, PT, R6.reuse, 0x1, !P3 ;  /* 0x000000010600780c */ /* 0x040fe20005fa1670 */
[-C--:B------:R-:W-:Y:S01]  /*4b60*/  FMUL R67, R67, R12.reuse ;  /* 0x0000000c43437220 */ /* 0x080fe20000400000 */
[C---:B------:R-:W-:Y:S01]  /*4b70*/  ISETP.LT.OR P3, PT, R6.reuse, 0x9, !P3 ;  /* 0x000000090600780c */ /* 0x040fe20005f61670 */
[----:B------:R-:W-:Y:S01]  /*4b80*/  @!P1 STG.E.U8 desc[UR20][R16.64+0x8], R79 ;  /* 0x0000084f10009986 */ /* 0x000fe2000c101114 */
[----:B------:R-:W-:Y:S01]  /*4b90*/  ISETP.LT.OR P1, PT, R6, 0x1, !P0 ;  /* 0x000000010600780c */ /* 0x000fe20004721670 */
[----:B------:R-:W-:Y:S01]  /*4ba0*/  FMUL R66, R66, R12 ;  /* 0x0000000c42427220 */ /* 0x000fe20000400000 */
[----:B0-----:R-:W-:Y:S01]  /*4bb0*/  F2FP.SATFINITE.E4M3.F32.PACK_AB_MERGE_C R5, RZ, R76, RZ ;  /* 0x0000004cff05723e */ /* 0x001fe200048070ff */
[----:B------:R-:W-:Y:S01]  /*4bc0*/  @!P2 STG.E.U8 desc[UR20][R16.64+0x9], R25 ;  /* 0x000009191000a986 */ /* 0x000fe2000c101114 */
[----:B------:R-:W-:Y:S01]  /*4bd0*/  ISETP.GE.AND P2, PT, R24, 0x19, PT ;  /* 0x000000191800780c */ /* 0x000fe20003f46270 */
[-C--:B------:R-:W-:Y:S01]  /*4be0*/  FMUL R65, R65, R12.reuse ;  /* 0x0000000c41417220 */ /* 0x080fe20000400000 */
[----:B------:R-:W-:Y:S01]  /*4bf0*/  ISETP.LT.OR P0, PT, R6, 0x9, !P0 ;  /* 0x000000090600780c */ /* 0x000fe20004701670 */
[----:B------:R-:W-:Y:S01]  /*4c00*/  FMUL R64, R64, R12 ;  /* 0x0000000c40407220 */ /* 0x000fe20000400000 */
[----:B------:R-:W-:Y:S01]  /*4c10*/  ISETP.LT.OR P6, PT, R6, 0x1, !P2 ;  /* 0x000000010600780c */ /* 0x000fe200057c1670 */
[----:B------:R0:W-:Y:S01]  /*4c20*/  @!P5 STG.E.U8 desc[UR20][R14.64+0x11], R5 ;  /* 0x000011050e00d986 */ /* 0x0001e2000c101114 */
[----:B-1----:R-:W-:Y:S01]  /*4c30*/  F2FP.SATFINITE.E4M3.F32.PACK_AB_MERGE_C R21, RZ, R74, RZ ;  /* 0x0000004aff15723e */ /* 0x002fe200048070ff */
[-C--:B------:R-:W-:Y:S01]  /*4c40*/  FMUL R62, R62, R12.reuse ;  /* 0x0000000c3e3e7220 */ /* 0x080fe20000400000 */
[----:B------:R-:W-:Y:S01]  /*4c50*/  F2FP.SATFINITE.E4M3.F32.PACK_AB_MERGE_C R73, RZ, R73, RZ ;  /* 0x00000049ff49723e */ /* 0x000fe200048070ff */
[----:B------:R-:W-:Y:S01]  /*4c60*/  @!P1 STG.E.U8 desc[UR20][R14.64+0x10], R77 ;  /* 0x0000104d0e009986 */ /* 0x000fe2000c101114 */
[----:B------:R-:W-:Y:S01]  /*4c70*/  ISETP.GE.AND P1, PT, R24, 0x1a, PT ;  /* 0x0000001a1800780c */ /* 0x000fe20003f26270 */
[-C--:B------:R-:W-:Y:S01]  /*4c80*/  FMUL R63, R63, R12.reuse ;  /* 0x0000000c3f3f7220 */ /* 0x080fe20000400000 */
[C---:B------:R-:W-:Y:S01]  /*4c90*/  ISETP.LT.OR P2, PT, R6.reuse, 0x9, !P2 ;  /* 0x000000090600780c */ /* 0x040fe20005741670 */
[----:B------:R1:W-:Y:S01]  /*4ca0*/  @!P3 STG.E.U8 desc[UR20][R16.64+0x11], R21 ;  /* 0x000011151000b986 */ /* 0x0003e2000c101114 */
[C---:B------:R-:W-:Y:S01]  /*4cb0*/  ISETP.LT.OR P5, PT, R6.reuse, 0x1, !P1 ;  /* 0x000000010600780c */ /* 0x040fe20004fa1670 */
[----:B------:R-:W-:Y:S01]  /*4cc0*/  FMUL R61, R61, R12 ;  /* 0x0000000c3d3d7220 */ /* 0x000fe20000400000 */
[----:B------:R-:W-:Y:S01]  /*4cd0*/  ISETP.LT.OR P3, PT, R6, 0x9, !P1 ;  /* 0x000000090600780c */ /* 0x000fe20004f61670 */
[----:B------:R-:W-:Y:S01]  /*4ce0*/  @!P0 STG.E.U8 desc[UR20][R16.64+0x10], R75 ;  /* 0x0000104b10008986 */ /* 0x000fe2000c101114 */
[----:B0-----:R-:W-:Y:S01]  /*4cf0*/  F2FP.SATFINITE.E4M3.F32.PACK_AB_MERGE_C R5, RZ, R72, RZ ;  /* 0x00000048ff05723e */ /* 0x001fe200048070ff */
[-C--:B------:R-:W-:Y:S01]  /*4d00*/  FMUL R60, R60, R12.reuse ;  /* 0x0000000c3c3c7220 */ /* 0x080fe20000400000 */
[C---:B------:R-:W-:Y:S01]  /*4d10*/  ISETP.GE.AND P0, PT, R24.reuse, 0x21, PT ;  /* 0x000000211800780c */ /* 0x040fe20003f06270 */
[----:B------:R-:W-:Y:S01]  /*4d20*/  @!P6 STG.E.U8 desc[UR20][R14.64+0x18], R73 ;  /* 0x000018490e00e986 */ /* 0x000fe2000c101114 */
[----:B------:R-:W-:Y:S01]  /*4d30*/  ISETP.GE.AND P1, PT, R24, 0x22, PT ;  /* 0x000000221800780c */ /* 0x000fe20003f26270 */
[-C--:B------:R-:W-:Y:S01]  /*4d40*/  FMUL R59, R59, R12.reuse ;  /* 0x0000000c3b3b7220 */ /* 0x080fe20000400000 */
[----:B------:R-:W-:Y:S01]  /*4d50*/  ISETP.LT.OR P6, PT, R6, 0x1, !P0 ;  /* 0x000000010600780c */ /* 0x000fe200047c1670 */
[----:B------:R-:W-:Y:S01]  /*4d60*/  FMUL R58, R58, R12 ;  /* 0x0000000c3a3a7220 */ /* 0x000fe20000400000 */
[----:B-1----:R-:W-:Y:S01]  /*4d70*/  F2FP.SATFINITE.E4M3.F32.PACK_AB_MERGE_C R21, RZ, R70, RZ ;  /* 0x00000046ff15723e */ /* 0x002fe200048070ff */
[----:B------:R0:W-:Y:S01]  /*4d80*/  @!P5 STG.E.U8 desc[UR20][R14.64+0x19], R5 ;  /* 0x000019050e00d986 */ /* 0x0001e2000c101114 */
[----:B------:R-:W-:Y:S01]  /*4d90*/  ISETP.LT.OR P5, PT, R6, 0x1, !P1 ;  /* 0x000000010600780c */ /* 0x000fe20004fa1670 */
[-C--:B------:R-:W-:Y:S01]  /*4da0*/  FMUL R57, R57, R12.reuse ;  /* 0x0000000c39397220 */ /* 0x080fe20000400000 */
[----:B------:R-:W-:Y:S01]  /*4db0*/  F2FP.SATFINITE.E4M3.F32.PACK_AB_MERGE_C R71, RZ, R71, RZ ;  /* 0x00000047ff47723e */ /* 0x000fe200048070ff */
[----:B------:R1:W-:Y:S01]  /*4dc0*/  @!P3 STG.E.U8 desc[UR20][R16.64+0x19], R21 ;  /* 0x000019151000b986 */ /* 0x0003e2000c101114 */
[----:B------:R-:W-:Y:S01]  /*4dd0*/  F2FP.SATFINITE.E4M3.F32.PACK_AB_MERGE_C R69, RZ, R69, RZ ;  /* 0x00000045ff45723e */ /* 0x000fe200048070ff */
[----:B------:R-:W-:Y:S01]  /*4de0*/  FMUL R56, R56, R12 ;  /* 0x0000000c38387220 */ /* 0x000fe20000400000 */
[----:B------:R-:W-:Y:S01]  /*4df0*/  F2FP.SATFINITE.E4M3.F32.PACK_AB_MERGE_C R25, RZ, R68, RZ ;  /* 0x00000044ff19723e */ /* 0x000fe200048070ff */
[----:B------:R-:W-:Y:S01]  /*4e00*/  @!P2 STG.E.U8 desc[UR20][R16.64+0x18], R71 ;  /* 0x000018471000a986 */ /* 0x000fe2000c101114 */
[----:B------:R-:W-:Y:S01]  /*4e10*/  ISETP.LT.OR P3, PT, R6, 0x9, !P1 ;  /* 0x000000090600780c */ /* 0x000fe20004f61670 */
[-C--:B------:R-:W-:Y:S01]  /*4e20*/  FMUL R23, R23, R12.reuse ;  /* 0x0000000c17177220 */ /* 0x080fe20000400000 */
[----:B------:R-:W-:Y:S01]  /*4e30*/  ISETP.GE.AND P2, PT, R24, 0x29, PT ;  /* 0x000000291800780c */ /* 0x000fe20003f46270 */
[----:B------:R-:W-:Y:S01]  /*4e40*/  @!P6 STG.E.U8 desc[UR20][R14.64+0x20], R69 ;  /* 0x000020450e00e986 */ /* 0x000fe2000c101114 */
[----:B------:R-:W-:Y:S01]  /*4e50*/  ISETP.LT.OR P0, PT, R6, 0x9, !P0 ;  /* 0x000000090600780c */ /* 0x000fe20004701670 */
[----:B------:R-:W-:Y:S01]  /*4e60*/  FMUL R22, R22, R12 ;  /* 0x0000000c16167220 */ /* 0x000fe20000400000 */
[----:B------:R-:W-:Y:S01]  /*4e70*/  ISETP.GE.AND P1, PT, R24, 0x2a, PT ;  /* 0x0000002a1800780c */ /* 0x000fe20003f26270 */
[----:B------:R-:W-:Y:S01]  /*4e80*/  @!P5 STG.E.U8 desc[UR20][R14.64+0x21], R25 ;  /* 0x000021190e00d986 */ /* 0x000fe2000c101114 */
[----:B------:R-:W-:-:S02]  /*4e90*/  ISETP.LT.OR P6, PT, R6, 0x1, !P2 ;  /* 0x000000010600780c */ /* 0x000fc400057c1670 */
[C---:B------:R-:W-:Y:S02]  /*4ea0*/  ISETP.LT.OR P5, PT, R6.reuse, 0x1, !P1 ;  /* 0x000000010600780c */ /* 0x040fe40004fa1670 */
[----:B------:R-:W-:Y:S02]  /*4eb0*/  F2FP.SATFINITE.E4M3.F32.PACK_AB_MERGE_C R67, RZ, R67, RZ ;  /* 0x00000043ff43723e */ /* 0x000fe400048070ff */
[----:B0-----:R-:W-:Y:S02]  /*4ec0*/  F2FP.SATFINITE.E4M3.F32.PACK_AB_MERGE_C R5, RZ, R66, RZ ;  /* 0x00000042ff05723e */ /* 0x001fe400048070ff */
[----:B------:R-:W-:Y:S01]  /*4ed0*/  F2FP.SATFINITE.E4M3.F32.PACK_AB_MERGE_C R65, RZ, R65, RZ ;  /* 0x00000041ff41723e */ /* 0x000fe200048070ff */
[----:B------:R-:W-:Y:S01]  /*4ee0*/  @!P0 STG.E.U8 desc[UR20][R16.64+0x20], R67 ;  /* 0x0000204310008986 */ /* 0x000fe2000c101114 */
[----:B-1----:R-:W-:Y:S02]  /*4ef0*/  F2FP.SATFINITE.E4M3.F32.PACK_AB_MERGE_C R21, RZ, R64, RZ ;  /* 0x00000040ff15723e */ /* 0x002fe400048070ff */
[C---:B------:R-:W-:Y:S01]  /*4f00*/  ISETP.LT.OR P1, PT, R6.reuse, 0x9, !P1 ;  /* 0x000000090600780c */ /* 0x040fe20004f21670 */
[----:B------:R0:W-:Y:S01]  /*4f10*/  @!P3 STG.E.U8 desc[UR20][R16.64+0x21], R5 ;  /* 0x000021051000b986 */ /* 0x0001e2000c101114 */
[----:B------:R-:W-:-:S02]  /*4f20*/  ISETP.LT.OR P2, PT, R6, 0x9, !P2 ;  /* 0x000000090600780c */ /* 0x000fc40005741670 */
[C---:B------:R-:W-:Y:S01]  /*4f30*/  ISETP.GE.AND P3, PT, R24.reuse, 0x31, PT ;  /* 0x000000311800780c */ /* 0x040fe20003f66270 */
[----:B------:R-:W-:Y:S01]  /*4f40*/  @!P6 STG.E.U8 desc[UR20][R14.64+0x28], R65 ;  /* 0x000028410e00e986 */ /* 0x000fe2000c101114 */
[----:B------:R-:W-:Y:S02]  /*4f50*/  ISETP.GE.AND P0, PT, R24, 0x32, PT ;  /* 0x000000321800780c */ /* 0x000fe40003f06270 */
[----:B------:R-:W-:Y:S01]  /*4f60*/  F2FP.SATFINITE.E4M3.F32.PACK_AB_MERGE_C R63, RZ, R63, RZ ;  /* 0x0000003fff3f723e */ /* 0x000fe200048070ff */
[----:B------:R1:W-:Y:S01]  /*4f70*/  @!P5 STG.E.U8 desc[UR20][R14.64+0x29], R21 ;  /* 0x000029150e00d986 */ /* 0x0003e2000c101114 */
[C---:B------:R-:W-:Y:S02]  /*4f80*/  ISETP.LT.OR P5, PT, R6.reuse, 0x1, !P3 ;  /* 0x000000010600780c */ /* 0x040fe40005fa1670 */
[----:B------:R-:W-:Y:S02]  /*4f90*/  ISETP.LT.OR P6, PT, R6, 0x1, !P0 ;  /* 0x000000010600780c */ /* 0x000fe400047c1670 */
[----:B0-----:R-:W-:Y:S01]  /*4fa0*/  F2FP.SATFINITE.E4M3.F32.PACK_AB_MERGE_C R5, RZ, R62, RZ ;  /* 0x0000003eff05723e */ /* 0x001fe200048070ff */
[----:B------:R-:W-:Y:S01]  /*4fb0*/  @!P2 STG.E.U8 desc[UR20][R16.64+0x28], R63 ;  /* 0x0000283f1000a986 */ /* 0x000fe2000c101114 */
[----:B------:R-:W-:-:S02]  /*4fc0*/  F2FP.SATFINITE.E4M3.F32.PACK_AB_MERGE_C R61, RZ, R61, RZ ;  /* 0x0000003dff3d723e */ /* 0x000fc400048070ff */
[----:B------:R-:W-:Y:S01]  /*4fd0*/  ISETP.GE.AND P2, PT, R24, 0x3a, PT ;  /* 0x0000003a1800780c */ /* 0x000fe20003f46270 */
[----:B------:R0:W-:Y:S01]  /*4fe0*/  @!P1 STG.E.U8 desc[UR20][R16.64+0x29], R5 ;  /* 0x0000290510009986 */ /* 0x0001e2000c101114 */
[----:B------:R-:W-:Y:S02]  /*4ff0*/  ISETP.LT.OR P1, PT, R6, 0x9, !P3 ;  /* 0x000000090600780c */ /* 0x000fe40005f21670 */
[----:B-1----:R-:W-:Y:S01]  /*5000*/  F2FP.SATFINITE.E4M3.F32.PACK_AB_MERGE_C R21, RZ, R60, RZ ;  /* 0x0000003cff15723e */ /* 0x002fe200048070ff */
[----:B------:R-:W-:Y:S01]  /*5010*/  @!P5 STG.E.U8 desc[UR20][R14.64+0x30], R61 ;  /* 0x0000303d0e00d986 */ /* 0x000fe2000c101114 */
[----:B------:R-:W-:Y:S02]  /*5020*/  ISETP.GE.AND P3, PT, R24, 0x39, PT ;  /* 0x000000391800780c */ /* 0x000fe40003f66270 */
[C---:B------:R-:W-:Y:S01]  /*5030*/  ISETP.LT.OR P0, PT, R6.reuse, 0x9, !P0 ;  /* 0x000000090600780c */ /* 0x040fe20004701670 */
[----:B------:R1:W-:Y:S01]  /*5040*/  @!P6 STG.E.U8 desc[UR20][R14.64+0x31], R21 ;  /* 0x000031150e00e986 */ /* 0x0003e2000c101114 */
[----:B------:R-:W-:-:S02]  /*5050*/  ISETP.LT.OR P5, PT, R6, 0x1, !P3 ;  /* 0x000000010600780c */ /* 0x000fc40005fa1670 */
[C---:B------:R-:W-:Y:S02]  /*5060*/  ISETP.LT.OR P6, PT, R6.reuse, 0x1, !P2 ;  /* 0x000000010600780c */ /* 0x040fe400057c1670 */
[C---:B------:R-:W-:Y:S02]  /*5070*/  ISETP.LT.OR P3, PT, R6.reuse, 0x9, !P3 ;  /* 0x000000090600780c */ /* 0x040fe40005f61670 */
[----:B------:R-:W-:Y:S02]  /*5080*/  ISETP.LT.OR P2, PT, R6, 0x9, !P2 ;  /* 0x000000090600780c */ /* 0x000fe40005741670 */
[----:B------:R-:W-:Y:S02]  /*5090*/  F2FP.SATFINITE.E4M3.F32.PACK_AB_MERGE_C R59, RZ, R59, RZ ;  /* 0x0000003bff3b723e */ /* 0x000fe400048070ff */
[----:B0-----:R-:W-:Y:S02]  /*50a0*/  F2FP.SATFINITE.E4M3.F32.PACK_AB_MERGE_C R5, RZ, R58, RZ ;  /* 0x0000003aff05723e */ /* 0x001fe400048070ff */
[----:B------:R-:W-:Y:S01]  /*50b0*/  F2FP.SATFINITE.E4M3.F32.PACK_AB_MERGE_C R57, RZ, R57, RZ ;  /* 0x00000039ff39723e */ /* 0x000fe200048070ff */
[----:B------:R0:W-:Y:S01]  /*50c0*/  @!P1 STG.E.U8 desc[UR20][R16.64+0x30], R59 ;  /* 0x0000303b10009986 */ /* 0x0001e2000c101114 */
[----:B-1----:R-:W-:-:S02]  /*50d0*/  F2FP.SATFINITE.E4M3.F32.PACK_AB_MERGE_C R21, RZ, R56, RZ ;  /* 0x00000038ff15723e */ /* 0x002fc400048070ff */
[----:B------:R-:W-:Y:S01]  /*50e0*/  F2FP.SATFINITE.E4M3.F32.PACK_AB_MERGE_C R23, RZ, R23, RZ ;  /* 0x00000017ff17723e */ /* 0x000fe200048070ff */
[----:B------:R0:W-:Y:S01]  /*50f0*/  @!P0 STG.E.U8 desc[UR20][R16.64+0x31], R5 ;  /* 0x0000310510008986 */ /* 0x0001e2000c101114 */
[----:B------:R-:W-:-:S03]  /*5100*/  F2FP.SATFINITE.E4M3.F32.PACK_AB_MERGE_C R25, RZ, R22, RZ ;  /* 0x00000016ff19723e */ /* 0x000fc600048070ff */
[----:B------:R0:W-:Y:S04]  /*5110*/  @!P5 STG.E.U8 desc[UR20][R14.64+0x38], R57 ;  /* 0x000038390e00d986 */ /* 0x0001e8000c101114 */
[----:B------:R0:W-:Y:S04]  /*5120*/  @!P6 STG.E.U8 desc[UR20][R14.64+0x39], R21 ;  /* 0x000039150e00e986 */ /* 0x0001e8000c101114 */
[----:B------:R0:W-:Y:S04]  /*5130*/  @!P3 STG.E.U8 desc[UR20][R16.64+0x38], R23 ;  /* 0x000038171000b986 */ /* 0x0001e8000c101114 */
[----:B------:R0:W-:Y:S02]  /*5140*/  @!P2 STG.E.U8 desc[UR20][R16.64+0x39], R25 ;  /* 0x000039191000a986 */ /* 0x0001e4000c101114 */
.L_x_102:
[----:B------:R-:W-:Y:S05]  /*5150*/  BSYNC B0 ;  /* 0x0000000000007941 */ /* 0x000fea0003800000 */
.L_x_36:
[C---:B------:R-:W-:Y:S01]  /*5160*/  LEA R2, P0, R8.reuse, R2, 0x1 ;  /* 0x0000000208027211 */ /* 0x040fe200078008ff */
[----:B------:R-:W-:Y:S01]  /*5170*/  ULDC.64 UR6, c[0x0][0x650] ;  /* 0x0001940000067ab9 */ /* 0x000fe20000000a00 */
[----:B-----5:R-:W-:Y:S01]  /*5180*/  IMAD.U32 R4, RZ, RZ, UR12 ;  /* 0x0000000cff047e24 */ /* 0x020fe2000f8e00ff */
[----:B0-----:R-:W-:Y:S01]  /*5190*/  PRMT R14, RZ, 0x7610, R14 ;  /* 0x00007610ff0e7816 */ /* 0x001fe2000000000e */
[----:B------:R-:W-:Y:S01]  /*51a0*/  IMAD.MOV.U32 R6, RZ, RZ, -0x1 ;  /* 0xffffffffff067424 */ /* 0x000fe200078e00ff */
[----:B------:R-:W-:Y:S01]  /*51b0*/  LEA.HI.X R3, R8, R3, R0, 0x1, P0 ;  /* 0x0000000308037211 */ /* 0x000fe200000f0c00 */
[----:B------:R0:W-:Y:S01]  /*51c0*/  SYNCS.ARRIVE.TRANS64.A1T0 RZ, [R4+UR23], RZ ;  /* 0x000000ff04ff79a7 */ /* 0x0001e20008100017 */
[----:B------:R-:W-:Y:S01]  /*51d0*/  ISETP.GE.U32.AND P0, PT, R2, UR6, PT ;  /* 0x0000000602007c0c */ /* 0x000fe2000bf06070 */
[----:B------:R-:W-:-:S03]  /*51e0*/  IMAD.MOV.U32 R5, RZ, RZ, -0x1 ;  /* 0xffffffffff057424 */ /* 0x000fc600078e00ff */
[----:B------:R-:W-:Y:S01]  /*51f0*/  ISETP.GE.U32.AND.EX P0, PT, R3, UR7, PT, P0 ;  /* 0x0000000703007c0c */ /* 0x000fe2000bf06100 */
[----:B0-----:R-:W-:-:S12]  /*5200*/  IMAD.MOV.U32 R4, RZ, RZ, -0x1 ;  /* 0xffffffffff047424 */ /* 0x001fd800078e00ff */
[----:B------:R-:W-:Y:S05]  /*5210*/  @P0 BRA `(.L_x_103) ;  /* 0x0000000400600947 */ /* 0x000fea0003800000 */
[----:B------:R-:W0:Y:S01]  /*5220*/  S2R R26, SR_CTAID.X ;  /* 0x00000000001a7919 */ /* 0x000e220000002500 */
[----:B--234-:R-:W2:Y:S01]  /*5230*/  LDC.64 R20, c[0x0][0x628] ;  /* 0x00018a00ff147b82 */ /* 0x01cea20000000a00 */
[----:B------:R-:W-:Y:S01]  /*5240*/  ULDC UR6, c[0x0][0x150] ;  /* 0x0000540000067ab9 */ /* 0x000fe20000000800 */
[----:B-1----:R-:W-:Y:S01]  /*5250*/  IMAD.MOV.U32 R16, RZ, RZ, R2 ;  /* 0x000000ffff107224 */ /* 0x002fe200078e0002 */
[----:B------:R-:W1:Y:S01]  /*5260*/  S2R R28, SR_CTAID.Y ;  /* 0x00000000001c7919 */ /* 0x000e620000002600 */
[----:B------:R-:W-:-:S04]  /*5270*/  IMAD.MOV.U32 R17, RZ, RZ, R3 ;  /* 0x000000ffff117224 */ /* 0x000fc800078e0003 */
[----:B------:R-:W3:Y:S08]  /*5280*/  LDC R29, c[0x0][0x144] ;  /* 0x00005100ff1d7b82 */ /* 0x000ef00000000800 */
[----:B------:R-:W4:Y:S08]  /*5290*/  LDC R6, c[0x0][0x630] ;  /* 0x00018c00ff067b82 */ /* 0x000f300000000800 */
[----:B------:R-:W1:Y:S01]  /*52a0*/  LDC.64 R24, c[0x0][0x620] ;  /* 0x00018800ff187b82 */ /* 0x000e620000000a00 */
[----:B--2---:R-:W-:-:S04]  /*52b0*/  ISETP.NE.U32.AND P0, PT, R20, RZ, PT ;  /* 0x000000ff1400720c */ /* 0x004fc80003f05070 */
[----:B------:R-:W-:Y:S02]  /*52c0*/  ISETP.NE.AND.EX P0, PT, R21, RZ, PT, P0 ;  /* 0x000000ff1500720c */ /* 0x000fe40003f05300 */
[----:B0-----:R-:W-:-:S05]  /*52d0*/  I2FP.F32.U32 R4, R26 ;  /* 0x0000001a00047245 */ /* 0x001fca0000201000 */
[----:B------:R-:W-:-:S04]  /*52e0*/  FMUL R4, R4, UR6 ;  /* 0x0000000604047c20 */ /* 0x000fc80008400000 */
[----:B------:R0:W2:Y:S02]  /*52f0*/  F2I.U32.TRUNC.NTZ R27, R4 ;  /* 0x00000004001b7305 */ /* 0x0000a4000020f000 */
[----:B---34-:R-:W-:Y:S05]  /*5300*/  @!P0 BRA `(.L_x_104) ;  /* 0x0000000000288947 */ /* 0x018fea0003800000 */
[----:B------:R-:W3:Y:S02]  /*5310*/  LDC R5, c[0x0][0x634] ;  /* 0x00018d00ff057b82 */ /* 0x000ee40000000800 */
[----:B---3--:R-:W-:-:S05]  /*5320*/  IADD3 R17, P0, R2, R5, RZ ;  /* 0x0000000502117210 */ /* 0x008fca0007f1e0ff */
[----:B------:R-:W-:-:S04]  /*5330*/  IMAD.X R23, RZ, RZ, R3, P0 ;  /* 0x000000ffff177224 */ /* 0x000fc800000e0603 */
[----:B0-----:R-:W-:-:S04]  /*5340*/  IMAD.WIDE.U32 R4, R23, R20, RZ ;  /* 0x0000001417047225 */ /* 0x001fc800078e00ff */
[----:B------:R-:W-:-:S04]  /*5350*/  IMAD.WIDE.U32 R14, P0, R17, R21, R4 ;  /* 0x00000015110e7225 */ /* 0x000fc80007800004 */
[----:B------:R-:W-:-:S04]  /*5360*/  IMAD.WIDE.U32 R4, R17, R20, RZ ;  /* 0x0000001411047225 */ /* 0x000fc800078e00ff */
[----:B------:R-:W-:Y:S01]  /*5370*/  IMAD.X R17, RZ, RZ, RZ, P0 ;  /* 0x000000ffff117224 */ /* 0x000fe200000e06ff */
[----:B------:R-:W-:Y:S01]  /*5380*/  IADD3 RZ, P0, R5, R14, RZ ;  /* 0x0000000e05ff7210 */ /* 0x000fe20007f1e0ff */
[----:B------:R-:W-:-:S04]  /*5390*/  IMAD.MOV.U32 R16, RZ, RZ, R15 ;  /* 0x000000ffff107224 */ /* 0x000fc800078e000f */
[----:B------:R-:W-:-:S08]  /*53a0*/  IMAD.WIDE.U32.X R16, R23, R21, R16, P0 ;  /* 0x0000001517107225 */ /* 0x000fd000000e0410 */
.L_x_104:
[-CC-:B------:R-:W-:Y:S01]  /*53b0*/  SHF.R.U64 R22, R16, R6.reuse, R17.reuse ;  /* 0x0000000610167219 */ /* 0x180fe20000001211 */
[----:B------:R-:W3:Y:S01]  /*53c0*/  LDC.64 R32, c[0x0][0x640] ;  /* 0x00019000ff207b82 */ /* 0x000ee20000000a00 */
[----:B0-----:R-:W-:Y:S01]  /*53d0*/  SHF.R.U32.HI R4, RZ, R6, R17 ;  /* 0x00000006ff047219 */ /* 0x001fe20000011611 */
[----:B--2---:R-:W-:Y:S01]  /*53e0*/  IMAD.MOV R27, RZ, RZ, -R27 ;  /* 0x000000ffff1b7224 */ /* 0x004fe200078e0a1b */
[----:B------:R-:W-:Y:S01]  /*53f0*/  IADD3 R15, P0, RZ, -R22, RZ ;  /* 0x80000016ff0f7210 */ /* 0x000fe20007f1e0ff */
[----:B------:R-:W-:Y:S01]  /*5400*/  ULDC UR6, c[0x0][0x154] ;  /* 0x0000550000067ab9 */ /* 0x000fe20000000800 */
[----:B------:R-:W-:Y:S02]  /*5410*/  IMAD.MOV.U32 R17, RZ, RZ, 0x1 ;  /* 0x00000001ff117424 */ /* 0x000fe400078e00ff */
[----:B------:R-:W-:Y:S01]  /*5420*/  IMAD R27, R29, R27, R26 ;  /* 0x0000001b1d1b7224 */ /* 0x000fe200078e021a */
[----:B------:R-:W0:Y:S01]  /*5430*/  LDC R14, c[0x0][0x618] ;  /* 0x00018600ff0e7b82 */ /* 0x000e220000000800 */
[----:B------:R-:W-:-:S04]  /*5440*/  IMAD.X R5, RZ, RZ, ~R4, P0 ;  /* 0x000000ffff057224 */ /* 0x000fc800000e0e04 */
[-C--:B-1----:R-:W-:Y:S02]  /*5450*/  IMAD R6, R5, R24.reuse, RZ ;  /* 0x0000001805067224 */ /* 0x082fe400078e02ff */
[C---:B------:R-:W-:Y:S01]  /*5460*/  IMAD.WIDE.U32 R4, R15.reuse, R24, R2 ;  /* 0x000000180f047225 */ /* 0x040fe200078e0002 */
[----:B------:R-:W1:Y:S03]  /*5470*/  LDC R16, c[0x0][0x608] ;  /* 0x00018200ff107b82 */ /* 0x000e660000000800 */
[----:B------:R-:W-:Y:S01]  /*5480*/  IMAD R15, R15, R25, R6 ;  /* 0x000000190f0f7224 */ /* 0x000fe200078e0206 */
[----:B------:R-:W-:-:S03]  /*5490*/  I2FP.F32.U32 R6, R28 ;  /* 0x0000001c00067245 */ /* 0x000fc60000201000 */
[----:B------:R-:W-:Y:S01]  /*54a0*/  IMAD.IADD R5, R5, 0x1, R15 ;  /* 0x0000000105057824 */ /* 0x000fe200078e020f */
[----:B------:R-:W2:Y:S01]  /*54b0*/  LDC R30, c[0x0][0x658] ;  /* 0x00019600ff1e7b82 */ /* 0x000ea20000000800 */
[----:B---3--:R-:W-:Y:S01]  /*54c0*/  ISETP.NE.U32.AND P0, PT, R32, RZ, PT ;  /* 0x000000ff2000720c */ /* 0x008fe20003f05070 */
[----:B------:R-:W-:-:S03]  /*54d0*/  IMAD.MOV.U32 R15, RZ, RZ, -0x1 ;  /* 0xffffffffff0f7424 */ /* 0x000fc600078e00ff */
[----:B------:R-:W-:-:S03]  /*54e0*/  ISETP.NE.AND.EX P0, PT, R33, RZ, PT, P0 ;  /* 0x000000ff2100720c */ /* 0x000fc60003f05300 */
[----:B------:R-:W3:Y:S01]  /*54f0*/  LDC R25, c[0x0][0x148] ;  /* 0x00005200ff197b82 */ /* 0x000ee20000000800 */
[-CC-:B0-----:R-:W-:Y:S02]  /*5500*/  SHF.R.U64 R20, R4, R14.reuse, R5.reuse ;  /* 0x0000000e04147219 */ /* 0x181fe40000001205 */
[----:B------:R-:W-:Y:S01]  /*5510*/  SHF.R.U32.HI R5, RZ, R14, R5 ;  /* 0x0000000eff057219 */ /* 0x000fe20000011605 */
[----:B------:R-:W-:-:S04]  /*5520*/  FMUL R14, R6, UR6 ;  /* 0x00000006060e7c20 */ /* 0x000fc80008400000 */
[----:B------:R-:W0:Y:S01]  /*5530*/  LDC R26, c[0x0][0x600] ;  /* 0x00018000ff1a7b82 */ /* 0x000e220000000800 */
[----:B------:R4:W0:Y:S01]  /*5540*/  F2I.U32.TRUNC.NTZ R23, R14 ;  /* 0x0000000e00177305 */ /* 0x000822000020f000 */
[-CC-:B-1----:R-:W-:Y:S02]  /*5550*/  SHF.R.U64 R6, R20, R16.reuse, R5.reuse ;  /* 0x0000001014067219 */ /* 0x182fe40000001205 */
[----:B------:R-:W-:-:S04]  /*5560*/  SHF.R.U32.HI R5, RZ, R16, R5 ;  /* 0x00000010ff057219 */ /* 0x000fc80000011605 */
[----:B------:R-:W1:Y:S01]  /*5570*/  LDC R31, c[0x0][0x648] ;  /* 0x00019200ff1f7b82 */ /* 0x000e620000000800 */
[-CC-:B--2---:R-:W-:Y:S02]  /*5580*/  SHF.R.U64 R24, R6, R30.reuse, R5.reuse ;  /* 0x0000001e06187219 */ /* 0x184fe40000001205 */
[-C--:B------:R-:W-:Y:S02]  /*5590*/  SHF.L.U32 R15, R15, R30.reuse, RZ ;  /* 0x0000001e0f0f7219 */ /* 0x080fe400000006ff */
[-C--:B------:R-:W-:Y:S01]  /*55a0*/  SHF.R.U32.HI R5, RZ, R30.reuse, R5 ;  /* 0x0000001eff057219 */ /* 0x080fe20000011605 */
[----:B------:R-:W-:Y:S01]  /*55b0*/  IMAD.MOV.U32 R4, RZ, RZ, R24 ;  /* 0x000000ffff047224 */ /* 0x000fe200078e0018 */
[----:B------:R-:W-:Y:S01]  /*55c0*/  SHF.L.U32 R30, R17, R30, RZ ;  /* 0x0000001e111e7219 */ /* 0x000fe200000006ff */
[----:B------:R-:W2:Y:S01]  /*55d0*/  LDC R34, c[0x0][0x638] ;  /* 0x00018e00ff227b82 */ /* 0x000ea20000000800 */
[----:B------:R-:W-:-:S07]  /*55e0*/  LOP3.LUT R29, RZ, R15, RZ, 0x33, !PT ;  /* 0x0000000fff1d7212 */ /* 0x000fce00078e33ff */
[----:B------:R-:W0:Y:S01]  /*55f0*/  LDC R35, c[0x0][0x610] ;  /* 0x00018400ff237b82 */ /* 0x000e220000000800 */
        /* <DEDUP_REMOVED lines=11> */
.L_x_105:
[----:B-1----:R-:W-:Y:S01]  /*56b0*/  SHF.R.U64 R4, R4, R31, R5 ;  /* 0x0000001f04047219 */ /* 0x002fe20000001205 */
[----:B0-----:R-:W-:Y:S01]  /*56c0*/  VIADD R17, R26, 0xffffffff ;  /* 0xffffffff1a117836 */ /* 0x001fe20000000000 */
[----:B------:R-:W-:Y:S01]  /*56d0*/  LOP3.LUT R15, R6, R29, RZ, 0xc0, !PT ;  /* 0x0000001d060f7212 */ /* 0x000fe200078ec0ff */
[----:B------:R-:W-:Y:S02]  /*56e0*/  IMAD.MOV R23, RZ, RZ, -R23 ;  /* 0x000000ffff177224 */ /* 0x000fe400078e0a17 */
[----:B------:R-:W-:Y:S02]  /*56f0*/  IMAD.MOV R5, RZ, RZ, -R4 ;  /* 0x000000ffff057224 */ /* 0x000fe400078e0a04 */
[----:B------:R-:W-:Y:S01]  /*5700*/  IMAD R6, R30, R4, R15 ;  /* 0x000000041e067224 */ /* 0x000fe200078e020f */
[----:B------:R-:W-:Y:S01]  /*5710*/  LOP3.LUT R15, R20, R17, RZ, 0xc0, !PT ;  /* 0x00000011140f7212 */ /* 0x000fe200078ec0ff */
[----:B---3--:R-:W-:Y:S02]  /*5720*/  @P4 IMAD R27, R25, R23, R28 ;  /* 0x00000017191b4224 */ /* 0x008fe400078e021c */
[----:B--2---:R-:W-:-:S02]  /*5730*/  IMAD R4, R5, R34, R24 ;  /* 0x0000002205047224 */ /* 0x004fc400078e0218 */
[----:B------:R-:W-:Y:S02]  /*5740*/  IMAD R6, R6, R35, R27 ;  /* 0x0000002306067224 */ /* 0x000fe400078e021b */
[----:B------:R-:W-:Y:S02]  /*5750*/  IMAD R5, R4, R26, R15 ;  /* 0x0000001a04057224 */ /* 0x000fe400078e020f */
[----:B------:R-:W-:-:S03]  /*5760*/  IMAD.MOV.U32 R14, RZ, RZ, 0x1 ;  /* 0x00000001ff0e7424 */ /* 0x000fc600078e00ff */
[----:B------:R-:W-:Y:S02]  /*5770*/  SEL R4, R5, R6, !P4 ;  /* 0x0000000605047207 */ /* 0x000fe40006000000 */
[----:B------:R-:W-:Y:S01]  /*5780*/  SEL R6, R6, R5, !P4 ;  /* 0x0000000506067207 */ /* 0x000fe20006000000 */
[----:B------:R-:W-:-:S07]  /*5790*/  IMAD.MOV.U32 R5, RZ, RZ, R22 ;  /* 0x000000ffff057224 */ /* 0x000fce00078e0016 */
.L_x_103:
[----:B------:R-:W-:Y:S02]  /*57a0*/  LOP3.LUT P0, RZ, R14, 0xff, RZ, 0xc0, !PT ;  /* 0x000000ff0eff7812 */ /* 0x000fe4000780c0ff */
[----:B------:R-:W-:-:S11]  /*57b0*/  LOP3.LUT R87, R87, 0x1, RZ, 0x3c, !PT ;  /* 0x0000000157577812 */ /* 0x000fd600078e3cff */
[----:B------:R-:W-:Y:S05]  /*57c0*/  @P0 BRA `(.L_x_106) ;  /* 0xffffffbc00840947 */ /* 0x000fea000383ffff */
[----:B------:R-:W-:Y:S05]  /*57d0*/  EXIT ;  /* 0x000000000000794d */ /* 0x000fea0003800000 */
.L_x_14:
[----:B------:R-:W-:-:S08]  /*57e0*/  ISETP.NE.AND P0, PT, R20, RZ, PT ;  /* 0x000000ff1400720c */ /* 0x000fd00003f05270 */
[----:B-----5:R-:W0:-:S00]  /*57f0*/  USETMAXREG.DEALLOC.CTAPOOL 0x28 ;  /* 0x00000028000079c8 */ /* 0x020e0000080e0500 */
[----:B------:R-:W-:Y:S05]  /*5800*/  @P0 EXIT ;  /* 0x000000000000094d */ /* 0x000fea0003800000 */
[----:B0-----:R-:W-:Y:S01]  /*5810*/  LOP3.LUT P0, RZ, R16, 0xff, RZ, 0xc0, !PT ;  /* 0x000000ff10ff7812 */ /* 0x001fe2000780c0ff */
[----:B------:R-:W-:Y:S02]  /*5820*/  IMAD.MOV.U32 R12, RZ, RZ, 0x1 ;  /* 0x00000001ff0c7424 */ /* 0x000fe400078e00ff */
[----:B------:R-:W-:-:S10]  /*5830*/  IMAD.MOV.U32 R15, RZ, RZ, RZ ;  /* 0x000000ffff0f7224 */ /* 0x000fd400078e00ff */
[----:B------:R-:W-:Y:S05]  /*5840*/  @!P0 BRA `(.L_x_107) ;  /* 0x0000000c00048947 */ /* 0x000fea0003800000 */
[----:B------:R-:W-:Y:S01]  /*5850*/  LOP3.LUT P0, RZ, R11, 0x1f, RZ, 0xc0, !PT ;  /* 0x0000001f0bff7812 */ /* 0x000fe2000780c0ff */
[----:B------:R-:W-:Y:S01]  /*5860*/  ULDC UR5, c[0x0][0x658] ;  /* 0x0001960000057ab9 */ /* 0x000fe20000000800 */
[----:B------:R-:W-:Y:S01]  /*5870*/  UMOV UR6, 0xffffffff ;  /* 0xffffffff00067882 */ /* 0x000fe20000000000 */
[----:B------:R-:W-:Y:S01]  /*5880*/  BSSY B0, `(.L_x_107) ;  /* 0x00000bd000007945 */ /* 0x000fe20003800000 */
[----:B------:R-:W-:Y:S01]  /*5890*/  USHF.L.U32 UR6, UR6, UR5, URZ ;  /* 0x0000000506067299 */ /* 0x000fe2000800063f */
[C---:B------:R-:W-:Y:S01]  /*58a0*/  ISETP.NE.AND P2, PT, R10.reuse, RZ, PT ;  /* 0x000000ff0a00720c */ /* 0x040fe20003f45270 */
[----:B------:R-:W-:Y:S01]  /*58b0*/  IMAD.MOV.U32 R14, RZ, RZ, 0x1 ;  /* 0x00000001ff0e7424 */ /* 0x000fe200078e00ff */
[----:B------:R-:W-:Y:S01]  /*58c0*/  ISETP.NE.OR P0, PT, R10, RZ, !P0 ;  /* 0x000000ff0a00720c */ /* 0x000fe20004705670 */
[----:B------:R-:W-:Y:S01]  /*58d0*/  IMAD.MOV.U32 R12, RZ, RZ, 0x1 ;  /* 0x00000001ff0c7424 */ /* 0x000fe200078e00ff */
[----:B------:R-:W-:Y:S01]  /*58e0*/  LOP3.LUT R13, R7, 0x2, RZ, 0xfc, !PT ;  /* 0x00000002070d7812 */ /* 0x000fe200078efcff */
[----:B------:R-:W-:Y:S01]  /*58f0*/  IMAD.MOV.U32 R15, RZ, RZ, RZ ;  /* 0x000000ffff0f7224 */ /* 0x000fe200078e00ff */
[----:B------:R-:W-:Y:S01]  /*5900*/  ULDC UR4, c[0x0][0x600] ;  /* 0x0001800000047ab9 */ /* 0x000fe20000000800 */
[----:B------:R-:W-:Y:S01]  /*5910*/  UMOV UR7, 0x1 ;  /* 0x0000000100077882 */ /* 0x000fe20000000000 */
[----:B------:R-:W-:-:S02]  /*5920*/  UIADD3 UR22, UR13, 0x1, URZ ;  /* 0x000000010d167890 */ /* 0x000fc4000fffe03f */
[----:B------:R-:W-:Y:S02]  /*5930*/  UIADD3 UR16, UR4, -0x1, URZ ;  /* 0xffffffff04107890 */ /* 0x000fe4000fffe03f */
[----:B------:R-:W-:Y:S02]  /*5940*/  USHF.L.U32 UR18, UR7, UR5, URZ ;  /* 0x0000000507127299 */ /* 0x000fe4000800063f */
[----:B------:R-:W-:Y:S01]  /*5950*/  ULOP3.LUT UR17, URZ, UR6, URZ, 0x33, !UPT ;  /* 0x000000063f117292 */ /* 0x000fe2000f8e333f */
[----:B------:R-:W-:-:S11]  /*5960*/  ULDC.64 UR20, c[0x0][0x198] ;  /* 0x0000660000147ab9 */ /* 0x000fd60000000a00 */
.L_x_119:
[----:B------:R-:W-:-:S03]  /*5970*/  UMOV UR4, 0xffffffff ;  /* 0xffffffff00047882 */ /* 0x000fc60000000000 */
[----:B------:R-:W-:Y:S05]  /*5980*/  BRA.DIV UR4, `(.L_x_108) ;  /* 0x00000016043c7947 */ /* 0x000fea000b800000 */
[----:B------:R-:W-:-:S13]  /*5990*/  ELECT P1, URZ, PT ;  /* 0x00000000003f782f */ /* 0x000fda0003820000 */
.L_x_142:
[----:B------:R-:W0:Y:S01]  /*59a0*/  LDC R10, c[0x0][0x28c] ;  /* 0x0000a300ff0a7b82 */ /* 0x000e220000000800 */
[----:B------:R-:W-:Y:S01]  /*59b0*/  BSSY B1, `(.L_x_109) ;  /* 0x0000035000017945 */ /* 0x000fe20003800000 */
[----:B0-----:R-:W-:-:S13]  /*59c0*/  ISETP.LT.OR P1, PT, R10, 0x1, !P1 ;  /* 0x000000010a00780c */ /* 0x001fda0004f21670 */
[----:B------:R-:W-:Y:S05]  /*59d0*/  @P1 BRA `(.L_x_110) ;  /* 0x0000000000c81947 */ /* 0x000fea0003800000 */
[----:B------:R-:W-:Y:S02]  /*59e0*/  IMAD.SHL.U32 R16, R4, 0x40, RZ ;  /* 0x0000004004107824 */ /* 0x000fe400078e00ff */
[----:B------:R-:W-:Y:S02]  /*59f0*/  IMAD.SHL.U32 R17, R6, 0x40, RZ ;  /* 0x0000004006117824 */ /* 0x000fe400078e00ff */
[----:B------:R-:W-:Y:S02]  /*5a00*/  IMAD.MOV.U32 R18, RZ, RZ, RZ ;  /* 0x000000ffff127224 */ /* 0x000fe400078e00ff */
[----:B------:R-:W-:Y:S02]  /*5a10*/  IMAD.U32 R20, RZ, RZ, UR22 ;  /* 0x00000016ff147e24 */ /* 0x000fe4000f8e00ff */
[----:B------:R-:W-:Y:S02]  /*5a20*/  IMAD.MOV.U32 R4, RZ, RZ, R12 ;  /* 0x000000ffff047224 */ /* 0x000fe400078e000c */
[----:B------:R-:W-:-:S07]  /*5a30*/  IMAD.MOV.U32 R6, RZ, RZ, R15 ;  /* 0x000000ffff067224 */ /* 0x000fce00078e000f */
.L_x_114:
[----:B------:R-:W0:Y:S01]  /*5a40*/  S2R R11, SR_CgaCtaId ;  /* 0x00000000000b7919 */ /* 0x000e220000008800 */
[----:B------:R-:W-:-:S04]  /*5a50*/  MOV R10, 0x400 ;  /* 0x00000400000a7802 */ /* 0x000fc80000000f00 */
[----:B0-----:R-:W-:Y:S02]  /*5a60*/  LEA R21, R11, R10, 0x18 ;  /* 0x0000000a0b157211 */ /* 0x001fe400078ec0ff */
[----:B------:R-:W-:Y:S01]  /*5a70*/  SHF.L.U32 R10, R4, 0x1f, RZ ;  /* 0x0000001f040a7819 */ /* 0x000fe200000006ff */
[----:B------:R-:W0:Y:S02]  /*5a80*/  @!P2 LDC R11, c[0x0][0x500] ;  /* 0x00014000ff0bab82 */ /* 0x000e240000000800 */
[----:B------:R-:W-:-:S04]  /*5a90*/  IMAD R19, R6, 0x8, R21 ;  /* 0x0000000806137824 */ /* 0x000fc800078e0215 */
[----:B------:R-:W1:Y:S02]  /*5aa0*/  SYNCS.PHASECHK.TRANS64.TRYWAIT P1, [R19+URZ+0x70], R10 ;  /* 0x0000700a130075a7 */ /* 0x000e64000802017f */
[----:B-1----:R-:W-:Y:S05]  /*5ab0*/  @!P1 BRA `(.L_x_111) ;  /* 0x0000001400109947 */ /* 0x002fea0003800000 */
.L_x_143:
[----:B-1----:R-:W-:Y:S01]  /*5ac0*/  PRMT R10, R13, 0x9910, RZ ;  /* 0x000099100d0a7816 */ /* 0x002fe200000000ff */
[----:B0-----:R0:W-:Y:S03]  /*5ad0*/  @!P2 SYNCS.ARRIVE.TRANS64 RZ, [R19+URZ], R11 ;  /* 0x0000000b13ffa9a7 */ /* 0x0011e6000800003f */
[----:B------:R-:W-:-:S13]  /*5ae0*/  ISETP.NE.AND P1, PT, R10, 0x2, PT ;  /* 0x000000020a00780c */ /* 0x000fda0003f25270 */
[----:B0-----:R-:W-:Y:S05]  /*5af0*/  @P1 BRA `(.L_x_112) ;  /* 0x0000000000041947 */ /* 0x001fea0003800000 */
[----:B------:R-:W-:Y:S01]  /*5b00*/  BPT.TRAP 0x1 ;  /* 0x000000040000795c */ /* 0x000fe20000300000 */
.L_x_112:
[----:B------:R-:W-:Y:S05]  /*5b10*/  @P0 BRA `(.L_x_113) ;  /* 0x0000000000040947 */ /* 0x000fea0003800000 */
[----:B------:R-:W-:Y:S01]  /*5b20*/  BPT.TRAP 0x1 ;  /* 0x000000040000795c */ /* 0x000fe20000300000 */
.L_x_113:
[----:B------:R-:W-:Y:S01]  /*5b30*/  IMAD R21, R6, 0x2000, R21 ;  /* 0x0000200006157824 */ /* 0x000fe200078e0215 */
[----:B------:R-:W-:Y:S01]  /*5b40*/  R2UR UR9, R19 ;  /* 0x00000000130972ca */ /* 0x000fe200000e0000 */
[----:B------:R-:W-:Y:S01]  /*5b50*/  VIADD R20, R20, 0xffffffff ;  /* 0xffffffff14147836 */ /* 0x000fe20000000000 */
[----:B------:R-:W-:Y:S01]  /*5b60*/  UIADD3 UR4, UP0, UR20, 0xf0, URZ ;  /* 0x000000f014047890 */ /* 0x000fe2000ff1e03f */
[----:B------:R-:W-:Y:S01]  /*5b70*/  R2UR UR11, R17 ;  /* 0x00000000110b72ca */ /* 0x000fe200000e0000 */
[----:B------:R-:W-:Y:S01]  /*5b80*/  UIADD3 UR24, UP1, UR20, 0x1f0, URZ ;  /* 0x000001f014187890 */ /* 0x000fe2000ff3e03f */
[----:B------:R-:W-:Y:S01]  /*5b90*/  R2UR UR8, R21 ;  /* 0x00000000150872ca */ /* 0x000fe200000e0000 */
[----:B------:R-:W-:Y:S01]  /*5ba0*/  UIADD3.X UR5, URZ, UR21, URZ, UP0, !UPT ;  /* 0x000000153f057290 */ /* 0x000fe200087fe43f */
[----:B------:R-:W-:Y:S01]  /*5bb0*/  R2UR UR10, R18 ;  /* 0x00000000120a72ca */ /* 0x000fe200000e0000 */
[----:B------:R-:W-:Y:S01]  /*5bc0*/  VIADD R6, R6, 0x1 ;  /* 0x0000000106067836 */ /* 0x000fe20000000000 */
[----:B------:R-:W-:Y:S01]  /*5bd0*/  R2UR UR12, R5 ;  /* 0x00000000050c72ca */ /* 0x000fe200000e0000 */
[----:B------:R-:W-:Y:S01]  /*5be0*/  UIADD3.X UR25, URZ, UR21, URZ, UP1, !UPT ;  /* 0x000000153f197290 */ /* 0x000fe20008ffe43f */
[----:B------:R-:W-:Y:S01]  /*5bf0*/  R2UR UR19, R16 ;  /* 0x00000000101372ca */ /* 0x000fe200000e0000 */
[----:B------:R-:W-:Y:S01]  /*5c00*/  UMOV UR6, 0x0 ;  /* 0x0000000000067882 */ /* 0x000fe20000000000 */
[----:B------:R-:W-:Y:S01]  /*5c10*/  ISETP.GT.AND P3, PT, R20, 0x1, PT ;  /* 0x000000011400780c */ /* 0x000fe20003f64270 */
[----:B------:R-:W-:Y:S01]  /*5c20*/  UMOV UR7, 0x10000000 ;  /* 0x1000000000077882 */ /* 0x000fe20000000000 */
[----:B------:R-:W-:Y:S01]  /*5c30*/  ISETP.NE.AND P1, PT, R6, 0xe, PT ;  /* 0x0000000e0600780c */ /* 0x000fe20003f25270 */
[----:B------:R-:W-:-:S02]  /*5c40*/  VIADD R18, R18, 0x80 ;  /* 0x0000008012127836 */ /* 0x000fc40000000000 */
[----:B------:R-:W-:Y:S01]  /*5c50*/  UIADD3 UR14, UR8, 0x200, URZ ;  /* 0x00000200080e7890 */ /* 0x000fe2000fffe03f */
[----:B------:R-:W-:Y:S01]  /*5c60*/  SEL R11, RZ, 0x1, P1 ;  /* 0x00000001ff0b7807 */ /* 0x000fe20000800000 */
[----:B------:R-:W-:Y:S01]  /*5c70*/  UIADD3 UR15, UR8, 0x1c200, URZ ;  /* 0x0001c200080f7890 */ /* 0x000fe2000fffe03f */
[----:B------:R-:W-:Y:S02]  /*5c80*/  SEL R6, R6, RZ, P1 ;  /* 0x000000ff06067207 */ /* 0x000fe40000800000 */
[----:B------:R-:W-:Y:S02]  /*5c90*/  LOP3.LUT R4, R4, R11, RZ, 0x3c, !PT ;  /* 0x0000000b04047212 */ /* 0x000fe400078e3cff */
[----:B------:R-:W-:Y:S02]  /*5ca0*/  UMOV UR8, UR14 ;  /* 0x0000000e00087c82 */ /* 0x000fe40008000000 */
[----:B------:R0:W-:Y:S02]  /*5cb0*/  UTMALDG.3D [UR8], [UR4], desc[UR6] ;  /* 0x00000608040075b4 */ /* 0x0001e40008011000 */
[----:B0-----:R-:W-:Y:S01]  /*5cc0*/  UMOV UR8, UR15 ;  /* 0x0000000f00087c82 */ /* 0x001fe20008000000 */
[----:B------:R-:W-:-:S02]  /*5cd0*/  UMOV UR11, UR19 ;  /* 0x00000013000b7c82 */ /* 0x000fc40008000000 */
[----:B------:R0:W-:Y:S02]  /*5ce0*/  UTMALDG.3D [UR8], [UR24], desc[UR6] ;  /* 0x00000608180075b4 */ /* 0x0001e40008011000 */
[----:B0-----:R-:W-:Y:S05]  /*5cf0*/  @P3 BRA `(.L_x_114) ;  /* 0xfffffffc00503947 */ /* 0x001fea000383ffff */
.L_x_110:
[----:B------:R-:W-:Y:S05]  /*5d00*/  BSYNC B1 ;  /* 0x0000000000017941 */ /* 0x000fea0003800000 */
.L_x_109:
[----:B------:R-:W-:Y:S01]  /*5d10*/  LOP3.LUT P5, RZ, R14, 0xff, RZ, 0xc0, !PT ;  /* 0x000000ff0eff7812 */ /* 0x000fe200078ac0ff */
[----:B------:R-:W-:Y:S01]  /*5d20*/  VIADD R6, R15, UR13 ;  /* 0x0000000d0f067c36 */ /* 0x000fe20008000000 */
[----:B------:R-:W-:Y:S01]  /*5d30*/  ULDC.64 UR4, c[0x0][0x650] ;  /* 0x0001940000047ab9 */ /* 0x000fe20000000a00 */
[----:B------:R-:W-:Y:S01]  /*5d40*/  IMAD.U32 R11, RZ, RZ, UR13 ;  /* 0x0000000dff0b7e24 */ /* 0x000fe2000f8e00ff */
[----:B------:R-:W-:Y:S01]  /*5d50*/  UISETP.GE.U32.AND UP0, UPT, UR13, 0xe, UPT ;  /* 0x0000000e0d00788c */ /* 0x000fe2000bf06070 */
[----:B------:R-:W-:Y:S01]  /*5d60*/  BSSY B1, `(.L_x_115) ;  /* 0x000006c000017945 */ /* 0x000fe20003800000 */
[----:B------:R-:W-:Y:S02]  /*5d70*/  SHF.R.U32.HI R4, RZ, 0x1, R6 ;  /* 0x00000001ff047819 */ /* 0x000fe40000011606 */
[----:B------:R-:W-:Y:S02]  /*5d80*/  ISETP.GT.U32.AND P1, PT, R6, 0xd, PT ;  /* 0x0000000d0600780c */ /* 0x000fe40003f24070 */
[----:B------:R-:W-:-:S02]  /*5d90*/  PLOP3.LUT P3, PT, PT, PT, UP0, 0x80, 0x0 ;  /* 0x000000000000781c */ /* 0x000fc40003f6f008 */
[----:B------:R-:W-:Y:S01]  /*5da0*/  ISETP.LT.U32.AND P1, PT, R11, 0xe, P1 ;  /* 0x0000000e0b00780c */ /* 0x000fe20000f21070 */
[----:B------:R-:W0:Y:S01]  /*5db0*/  @P5 S2R R10, SR_CgaCtaId ;  /* 0x00000000000a5919 */ /* 0x000e220000008800 */
[----:B------:R-:W-:Y:S02]  /*5dc0*/  @P5 MOV R5, 0x400 ;  /* 0x0000040000055802 */ /* 0x000fe40000000f00 */
[----:B------:R-:W-:Y:S02]  /*5dd0*/  PRMT R14, RZ, 0x7610, R14 ;  /* 0x00007610ff0e7816 */ /* 0x000fe4000000000e */
[----:B0-----:R-:W-:Y:S01]  /*5de0*/  @P5 LEA R10, R10, R5, 0x18 ;  /* 0x000000050a0a5211 */ /* 0x001fe200078ec0ff */
[----:B------:R-:W-:-:S03]  /*5df0*/  IMAD.WIDE.U32 R4, R4, -0x6db6db6d, RZ ;  /* 0x9249249304047825 */ /* 0x000fc600078e00ff */
[----:B------:R0:W-:Y:S01]  /*5e00*/  @P5 SYNCS.ARRIVE.TRANS64.A1T0 RZ, [R10+URZ+0x118], RZ ;  /* 0x000118ff0aff59a7 */ /* 0x0001e2000810003f */
[----:B------:R-:W-:Y:S01]  /*5e10*/  IADD3 R2, P5, R2, R8, RZ ;  /* 0x0000000802027210 */ /* 0x000fe20007fbe0ff */
[----:B------:R-:W-:Y:S01]  /*5e20*/  IMAD.MOV.U32 R4, RZ, RZ, -0x1 ;  /* 0xffffffffff047424 */ /* 0x000fe200078e00ff */
[----:B------:R-:W-:Y:S02]  /*5e30*/  SHF.R.U32.HI R11, RZ, 0x2, R5 ;  /* 0x00000002ff0b7819 */ /* 0x000fe40000011605 */
[----:B------:R-:W-:Y:S01]  /*5e40*/  SEL R5, RZ, 0x1, !P1 ;  /* 0x00000001ff057807 */ /* 0x000fe20004800000 */
[----:B------:R-:W-:Y:S01]  /*5e50*/  IMAD.X R3, R3, 0x1, R0, P5 ;  /* 0x0000000103037824 */ /* 0x000fe200028e0600 */
[----:B------:R-:W-:Y:S01]  /*5e60*/  ISETP.GE.U32.AND P1, PT, R2, UR4, PT ;  /* 0x0000000402007c0c */ /* 0x000fe2000bf26070 */
[----:B------:R-:W-:Y:S01]  /*5e70*/  IMAD R15, R11, -0xe, R6 ;  /* 0xfffffff20b0f7824 */ /* 0x000fe200078e0206 */
[----:B------:R-:W-:Y:S01]  /*5e80*/  LOP3.LUT R12, R12, R5, RZ, 0x3c, !PT ;  /* 0x000000050c0c7212 */ /* 0x000fe200078e3cff */
[----:B------:R-:W-:Y:S01]  /*5e90*/  IMAD.MOV.U32 R6, RZ, RZ, -0x1 ;  /* 0xffffffffff067424 */ /* 0x000fe200078e00ff */
[----:B------:R-:W-:Y:S01]  /*5ea0*/  ISETP.GE.U32.AND.EX P1, PT, R3, UR5, PT, P1 ;  /* 0x0000000503007c0c */ /* 0x000fe2000bf26110 */
[----:B------:R-:W-:Y:S01]  /*5eb0*/  IMAD.MOV.U32 R5, RZ, RZ, -0x1 ;  /* 0xffffffffff057424 */ /* 0x000fe200078e00ff */
[----:B------:R-:W-:-:S02]  /*5ec0*/  @P3 LOP3.LUT R12, R12, 0x1, R11, 0x78, !PT ;  /* 0x000000010c0c3812 */ /* 0x000fc400078e780b */
[----:B0-----:R-:W-:-:S09]  /*5ed0*/  PRMT R10, RZ, 0x7610, R10 ;  /* 0x00007610ff0a7816 */ /* 0x001fd2000000000a */
[----:B------:R-:W-:Y:S05]  /*5ee0*/  @P1 BRA `(.L_x_116) ;  /* 0x00000004004c1947 */ /* 0x000fea0003800000 */
[----:B------:R-:W0:Y:S01]  /*5ef0*/  S2R R17, SR_CTAID.X ;  /* 0x0000000000117919 */ /* 0x000e220000002500 */
[----:B------:R-:W-:Y:S01]  /*5f00*/  ULDC.64 UR4, c[0x0][0x628] ;  /* 0x00018a0000047ab9 */ /* 0x000fe20000000a00 */
[----:B------:R-:W1:Y:S01]  /*5f10*/  LDC R18, c[0x0][0x144] ;  /* 0x00005100ff127b82 */ /* 0x000e620000000800 */
[----:B------:R-:W-:Y:S01]  /*5f20*/  ISETP.NE.U32.AND P1, PT, RZ, UR4, PT ;  /* 0x00000004ff007c0c */ /* 0x000fe2000bf25070 */
[----:B------:R-:W2:Y:S01]  /*5f30*/  S2R R6, SR_CTAID.Y ;  /* 0x0000000000067919 */ /* 0x000ea20000002600 */
[----:B------:R-:W-:Y:S01]  /*5f40*/  ULDC UR6, c[0x0][0x150] ;  /* 0x0000540000067ab9 */ /* 0x000fe20000000800 */
[----:B------:R-:W-:Y:S01]  /*5f50*/  ULDC UR7, c[0x0][0x630] ;  /* 0x00018c0000077ab9 */ /* 0x000fe20000000800 */
[----:B------:R-:W-:Y:S01]  /*5f60*/  ISETP.NE.AND.EX P1, PT, RZ, UR5, PT, P1 ;  /* 0x00000005ff007c0c */ /* 0x000fe2000bf25310 */
[----:B------:R-:W-:Y:S01]  /*5f70*/  IMAD.MOV.U32 R4, RZ, RZ, R2 ;  /* 0x000000ffff047224 */ /* 0x000fe200078e0002 */
[----:B0-----:R-:W-:-:S05]  /*5f80*/  I2FP.F32.U32 R5, R17 ;  /* 0x0000001100057245 */ /* 0x001fca0000201000 */
[----:B------:R-:W-:Y:S01]  /*5f90*/  FMUL R20, R5, UR6 ;  /* 0x0000000605147c20 */ /* 0x000fe20008400000 */
[----:B------:R-:W-:-:S05]  /*5fa0*/  IMAD.MOV.U32 R5, RZ, RZ, R3 ;  /* 0x000000ffff057224 */ /* 0x000fca00078e0003 */
[----:B--2---:R-:W-:Y:S05]  /*5fb0*/  @!P1 BRA `(.L_x_117) ;  /* 0x0000000000289947 */ /* 0x004fea0003800000 */
[----:B------:R-:W-:Y:S02]  /*5fc0*/  ULDC UR6, c[0x0][0x634] ;  /* 0x00018d0000067ab9 */ /* 0x000fe40000000800 */
[----:B------:R-:W-:-:S05]  /*5fd0*/  IADD3 R5, P1, R2, UR6, RZ ;  /* 0x0000000602057c10 */ /* 0x000fca000ff3e0ff */
[----:B------:R-:W-:-:S04]  /*5fe0*/  IMAD.X R19, RZ, RZ, R3, P1 ;  /* 0x000000ffff137224 */ /* 0x000fc800008e0603 */
[----:B------:R-:W-:-:S04]  /*5ff0*/  IMAD.WIDE.U32 R10, R19, UR4, RZ ;  /* 0x00000004130a7c25 */ /* 0x000fc8000f8e00ff */
[----:B------:R-:W-:-:S04]  /*6000*/  IMAD.WIDE.U32 R10, P1, R5, UR5, R10 ;  /* 0x00000005050a7c25 */ /* 0x000fc8000f82000a */
[----:B------:R-:W-:-:S04]  /*6010*/  IMAD.WIDE.U32 R4, R5, UR4, RZ ;  /* 0x0000000405047c25 */ /* 0x000fc8000f8e00ff */
[----:B------:R-:W-:Y:S01]  /*6020*/  IMAD.MOV.U32 R4, RZ, RZ, R11 ;  /* 0x000000ffff047224 */ /* 0x000fe200078e000b */
[----:B------:R-:W-:Y:S01]  /*6030*/  IADD3 RZ, P3, R5, R10, RZ ;  /* 0x0000000a05ff7210 */ /* 0x000fe20007f7e0ff */
[----:B------:R-:W-:-:S04]  /*6040*/  IMAD.X R5, RZ, RZ, RZ, P1 ;  /* 0x000000ffff057224 */ /* 0x000fc800008e06ff */
[----:B------:R-:W-:-:S08]  /*6050*/  IMAD.WIDE.U32.X R4, R19, UR5, R4, P3 ;  /* 0x0000000513047c25 */ /* 0x000fd000098e0404 */
.L_x_117:
[--C-:B------:R-:W-:Y:S01]  /*6060*/  SHF.R.U64 R16, R4, UR7, R5.reuse ;  /* 0x0000000704107c19 */ /* 0x100fe20008001205 */
[----:B------:R-:W0:Y:S01]  /*6070*/  F2I.U32.TRUNC.NTZ R20, R20 ;  /* 0x0000001400147305 */ /* 0x000e22000020f000 */
[----:B------:R-:W-:Y:S01]  /*6080*/  SHF.R.U32.HI R4, RZ, UR7, R5 ;  /* 0x00000007ff047c19 */ /* 0x000fe20008011605 */
[----:B------:R-:W-:Y:S01]  /*6090*/  ULDC.64 UR4, c[0x0][0x620] ;  /* 0x0001880000047ab9 */ /* 0x000fe20000000a00 */
[----:B------:R-:W-:Y:S01]  /*60a0*/  IADD3 R11, P1, RZ, -R16, RZ ;  /* 0x80000010ff0b7210 */ /* 0x000fe20007f3e0ff */
[----:B------:R-:W-:Y:S01]  /*60b0*/  ULDC.64 UR6, c[0x0][0x640] ;  /* 0x0001900000067ab9 */ /* 0x000fe20000000a00 */
[----:B------:R-:W2:Y:S03]  /*60c0*/  LDC R21, c[0x0][0x148] ;  /* 0x00005200ff157b82 */ /* 0x000ea60000000800 */
[----:B------:R-:W-:Y:S01]  /*60d0*/  IMAD.X R4, RZ, RZ, ~R4, P1 ;  /* 0x000000ffff047224 */ /* 0x000fe200008e0e04 */
[----:B------:R-:W-:-:S03]  /*60e0*/  ISETP.NE.U32.AND P1, PT, RZ, UR6, PT ;  /* 0x00000006ff007c0c */ /* 0x000fc6000bf25070 */
[----:B------:R-:W-:Y:S01]  /*60f0*/  IMAD R10, R4, UR4, RZ ;  /* 0x00000004040a7c24 */ /* 0x000fe2000f8e02ff */
[----:B------:R-:W-:Y:S01]  /*6100*/  ISETP.NE.AND.EX P1, PT, RZ, UR7, PT, P1 ;  /* 0x00000007ff007c0c */ /* 0x000fe2000bf25310 */
[----:B------:R-:W-:Y:S01]  /*6110*/  IMAD.WIDE.U32 R4, R11, UR4, R2 ;  /* 0x000000040b047c25 */ /* 0x000fe2000f8e0002 */
[----:B------:R-:W-:-:S03]  /*6120*/  ULDC UR4, c[0x0][0x618] ;  /* 0x0001860000047ab9 */ /* 0x000fc60000000800 */
[----:B------:R-:W-:Y:S01]  /*6130*/  IMAD R11, R11, UR5, R10 ;  /* 0x000000050b0b7c24 */ /* 0x000fe2000f8e020a */
[----:B------:R-:W-:Y:S01]  /*6140*/  ULDC UR5, c[0x0][0x154] ;  /* 0x0000550000057ab9 */ /* 0x000fe20000000800 */
[----:B0-----:R-:W-:Y:S02]  /*6150*/  IMAD.MOV R10, RZ, RZ, -R20 ;  /* 0x000000ffff0a7224 */ /* 0x001fe400078e0a14 */
[----:B------:R-:W-:Y:S02]  /*6160*/  IMAD.IADD R5, R5, 0x1, R11 ;  /* 0x0000000105057824 */ /* 0x000fe400078e020b */
[----:B-1----:R-:W-:Y:S01]  /*6170*/  IMAD R17, R18, R10, R17 ;  /* 0x0000000a12117224 */ /* 0x002fe200078e0211 */
[----:B------:R-:W-:Y:S02]  /*6180*/  I2FP.F32.U32 R10, R6 ;  /* 0x00000006000a7245 */ /* 0x000fe40000201000 */
[--C-:B------:R-:W-:Y:S02]  /*6190*/  SHF.R.U64 R18, R4, UR4, R5.reuse ;  /* 0x0000000404127c19 */ /* 0x100fe40008001205 */
[----:B------:R-:W-:Y:S01]  /*61a0*/  SHF.R.U32.HI R5, RZ, UR4, R5 ;  /* 0x00000004ff057c19 */ /* 0x000fe20008011605 */
[----:B------:R-:W-:Y:S01]  /*61b0*/  FMUL R10, R10, UR5 ;  /* 0x000000050a0a7c20 */ /* 0x000fe20008400000 */
[----:B------:R-:W-:-:S02]  /*61c0*/  ULDC UR4, c[0x0][0x608] ;  /* 0x0001820000047ab9 */ /* 0x000fc40000000800 */
[--C-:B------:R-:W-:Y:S01]  /*61d0*/  SHF.R.U64 R20, R18, UR4, R5.reuse ;  /* 0x0000000412147c19 */ /* 0x100fe20008001205 */
[----:B------:R0:W1:Y:S01]  /*61e0*/  F2I.U32.TRUNC.NTZ R22, R10 ;  /* 0x0000000a00167305 */ /* 0x000062000020f000 */
[----:B------:R-:W-:Y:S01]  /*61f0*/  SHF.R.U32.HI R5, RZ, UR4, R5 ;  /* 0x00000004ff057c19 */ /* 0x000fe20008011605 */
[----:B------:R-:W-:-:S03]  /*6200*/  ULDC UR4, c[0x0][0x658] ;  /* 0x0001960000047ab9 */ /* 0x000fc60000000800 */
[--C-:B------:R-:W-:Y:S02]  /*6210*/  SHF.R.U64 R19, R20, UR4, R5.reuse ;  /* 0x0000000414137c19 */ /* 0x100fe40008001205 */
[----:B------:R-:W-:-:S03]  /*6220*/  SHF.R.U32.HI R23, RZ, UR4, R5 ;  /* 0x00000004ff177c19 */ /* 0x000fc60008011605 */
[----:B------:R-:W-:Y:S02]  /*6230*/  IMAD.MOV.U32 R4, RZ, RZ, R19 ;  /* 0x000000ffff047224 */ /* 0x000fe400078e0013 */
[----:B------:R-:W-:Y:S01]  /*6240*/  IMAD.MOV.U32 R5, RZ, RZ, R23 ;  /* 0x000000ffff057224 */ /* 0x000fe200078e0017 */
[----:B0-----:R-:W-:Y:S06]  /*6250*/  @!P1 BRA `(.L_x_118) ;  /* 0x0000000000289947 */ /* 0x001fec0003800000 */
        /* <DEDUP_REMOVED lines=10> */
.L_x_118:
[----:B------:R-:W-:Y:S01]  /*6300*/  ULDC UR4, c[0x0][0x648] ;  /* 0x0001920000047ab9 */ /* 0x000fe20000000800 */
[----:B-1----:R-:W-:Y:S01]  /*6310*/  IMAD.MOV R22, RZ, RZ, -R22 ;  /* 0x000000ffff167224 */ /* 0x002fe200078e0a16 */
[----:B------:R-:W-:Y:S01]  /*6320*/  SHF.R.U64 R5, R4, UR4, R5 ;  /* 0x0000000404057c19 */ /* 0x000fe20008001205 */
[----:B------:R-:W-:Y:S01]  /*6330*/  ULDC UR4, c[0x0][0x638] ;  /* 0x00018e0000047ab9 */ /* 0x000fe20000000800 */
[----:B------:R-:W-:Y:S01]  /*6340*/  LOP3.LUT R4, R20, UR17, RZ, 0xc0, !PT ;  /* 0x0000001114047c12 */ /* 0x000fe2000f8ec0ff */
[----:B--2---:R-:W-:Y:S01]  /*6350*/  @P4 IMAD R17, R21, R22, R6 ;  /* 0x0000001615114224 */ /* 0x004fe200078e0206 */
[----:B------:R-:W-:Y:S01]  /*6360*/  LOP3.LUT R18, R18, UR16, RZ, 0xc0, !PT ;  /* 0x0000001012127c12 */ /* 0x000fe2000f8ec0ff */
[----:B------:R-:W-:Y:S01]  /*6370*/  IMAD.MOV R6, RZ, RZ, -R5 ;  /* 0x000000ffff067224 */ /* 0x000fe200078e0a05 */
[----:B------:R-:W-:Y:S01]  /*6380*/  ULDC UR5, c[0x0][0x610] ;  /* 0x0001840000057ab9 */ /* 0x000fe20000000800 */
[----:B------:R-:W-:Y:S02]  /*6390*/  IMAD R4, R5, UR18, R4 ;  /* 0x0000001205047c24 */ /* 0x000fe4000f8e0204 */
[----:B------:R-:W-:Y:S01]  /*63a0*/  IMAD R19, R6, UR4, R19 ;  /* 0x0000000406137c24 */ /* 0x000fe2000f8e0213 */
[----:B------:R-:W-:Y:S01]  /*63b0*/  ULDC UR4, c[0x0][0x600] ;  /* 0x0001800000047ab9 */ /* 0x000fe20000000800 */
[----:B------:R-:W-:-:S02]  /*63c0*/  IMAD R17, R4, UR5, R17 ;  /* 0x0000000504117c24 */ /* 0x000fc4000f8e0211 */
[----:B------:R-:W-:Y:S02]  /*63d0*/  IMAD R6, R19, UR4, R18 ;  /* 0x0000000413067c24 */ /* 0x000fe4000f8e0212 */
[----:B------:R-:W-:Y:S02]  /*63e0*/  IMAD.MOV.U32 R10, RZ, RZ, 0x1 ;  /* 0x00000001ff0a7424 */ /* 0x000fe400078e00ff */
[----:B------:R-:W-:Y:S01]  /*63f0*/  IMAD.MOV.U32 R5, RZ, RZ, R16 ;  /* 0x000000ffff057224 */ /* 0x000fe200078e0010 */
[----:B------:R-:W-:Y:S02]  /*6400*/  SEL R4, R6, R17, !P4 ;  /* 0x0000001106047207 */ /* 0x000fe40006000000 */
[----:B------:R-:W-:-:S07]  /*6410*/  SEL R6, R17, R6, !P4 ;  /* 0x0000000611067207 */ /* 0x000fce0006000000 */
.L_x_116:
[----:B------:R-:W-:Y:S05]  /*6420*/  BSYNC B1 ;  /* 0x0000000000017941 */ /* 0x000fea0003800000 */
.L_x_115:
[----:B------:R-:W-:-:S13]  /*6430*/  LOP3.LUT P1, RZ, R10, 0xff, RZ, 0xc0, !PT ;  /* 0x000000ff0aff7812 */ /* 0x000fda000782c0ff */
[----:B------:R-:W-:Y:S05]  /*6440*/  @P1 BRA `(.L_x_119) ;  /* 0xfffffff400481947 */ /* 0x000fea000383ffff */
[----:B------:R-:W-:Y:S05]  /*6450*/  BSYNC B0 ;  /* 0x0000000000007941 */ /* 0x000fea0003800000 */
.L_x_107:
[----:B------:R-:W-:-:S03]  /*6460*/  UMOV UR4, 0xffffffff ;  /* 0xffffffff00047882 */ /* 0x000fc60000000000 */
[----:B------:R-:W-:Y:S05]  /*6470*/  BRA.DIV UR4, `(.L_x_120) ;  /* 0x0000000a04b47947 */ /* 0x000fea000b800000 */
[----:B------:R-:W-:-:S13]  /*6480*/  ELECT P0, URZ, PT ;  /* 0x00000000003f782f */ /* 0x000fda0003800000 */
.L_x_146:
[----:B------:R-:W-:Y:S04]  /*6490*/  BSSY B0, `(.L_x_121) ;  /* 0x0000085000007945 */ /* 0x000fe80003800000 */
[----:B------:R-:W-:Y:S05]  /*64a0*/  @!P0 BRA `(.L_x_122) ;  /* 0x00000008000c8947 */ /* 0x000fea0003800000 */
[----:B------:R-:W-:-:S04]  /*64b0*/  LOP3.LUT R7, R7, 0x2, RZ, 0xfc, !PT ;  /* 0x0000000207077812 */ /* 0x000fc800078efcff */
[----:B------:R-:W-:-:S13]  /*64c0*/  ISETP.NE.AND P0, PT, R7, 0x3, PT ;  /* 0x000000030700780c */ /* 0x000fda0003f05270 */
[----:B------:R-:W-:Y:S05]  /*64d0*/  @!P0 BRA `(.L_x_123) ;  /* 0x0000000000048947 */ /* 0x000fea0003800000 */
[----:B------:R-:W-:Y:S01]  /*64e0*/  BPT.TRAP 0x1 ;  /* 0x000000040000795c */ /* 0x000fe20000300000 */
.L_x_123:
[----:B------:R-:W0:Y:S01]  /*64f0*/  S2R R3, SR_CgaCtaId ;  /* 0x0000000000037919 */ /* 0x000e220000008800 */
[----:B------:R-:W-:Y:S02]  /*6500*/  MOV R0, 0x400 ;  /* 0x0000040000007802 */ /* 0x000fe40000000f00 */
[----:B------:R-:W-:Y:S02]  /*6510*/  SHF.L.U32 R2, R12, 0x1f, RZ ;  /* 0x0000001f0c027819 */ /* 0x000fe400000006ff */
[----:B0-----:R-:W-:-:S05]  /*6520*/  LEA R0, R3, R0, 0x18 ;  /* 0x0000000003007211 */ /* 0x001fca00078ec0ff */
[----:B------:R-:W-:-:S04]  /*6530*/  VIADD R0, R0, 0x70 ;  /* 0x0000007000007836 */ /* 0x000fc80000000000 */
[C---:B------:R-:W-:Y:S02]  /*6540*/  IMAD R5, R15.reuse, 0x8, R0 ;  /* 0x000000080f057824 */ /* 0x040fe400078e0200 */
[----:B------:R-:W-:Y:S02]  /*6550*/  VIADD R15, R15, 0x1 ;  /* 0x000000010f0f7836 */ /* 0x000fe40000000000 */
[----:B------:R-:W0:Y:S03]  /*6560*/  SYNCS.PHASECHK.TRANS64.TRYWAIT P0, [R5+URZ], R2 ;  /* 0x00000002050075a7 */ /* 0x000e26000800017f */
[----:B------:R-:W-:-:S04]  /*6570*/  ISETP.NE.AND P1, PT, R15, 0xe, PT ;  /* 0x0000000e0f00780c */ /* 0x000fc80003f25270 */
[----:B------:R-:W-:Y:S02]  /*6580*/  SEL R3, RZ, 0x1, P1 ;  /* 0x00000001ff037807 */ /* 0x000fe40000800000 */
[----:B------:R-:W-:Y:S02]  /*6590*/  SEL R15, R15, RZ, P1 ;  /* 0x000000ff0f0f7207 */ /* 0x000fe40000800000 */
[----:B------:R-:W-:-:S03]  /*65a0*/  LOP3.LUT R12, R12, R3, RZ, 0x3c, !PT ;  /* 0x000000030c0c7212 */ /* 0x000fc600078e3cff */
[----:B------:R-:W-:Y:S01]  /*65b0*/  IMAD R7, R15, 0x8, R0 ;  /* 0x000000080f077824 */ /* 0x000fe200078e0200 */
[----:B------:R-:W-:Y:S01]  /*65c0*/  SHF.L.U32 R4, R12, 0x1f, RZ ;  /* 0x0000001f0c047819 */ /* 0x000fe200000006ff */
[----:B0-----:R-:W-:Y:S06]  /*65d0*/  @!P0 BRA `(.L_x_124) ;  /* 0x0000000800808947 */ /* 0x001fec0003800000 */
.L_x_147:
[----:B------:R-:W1:Y:S01]  /*65e0*/  SYNCS.PHASECHK.TRANS64.TRYWAIT P0, [R7+URZ], R4 ;  /* 0x00000004070075a7 */ /* 0x000e62000800017f */
[----:B0-----:R-:W-:-:S05]  /*65f0*/  VIADD R2, R15, 0x1 ;  /* 0x000000010f027836 */ /* 0x001fca0000000000 */
[----:B------:R-:W-:-:S04]  /*6600*/  ISETP.NE.AND P1, PT, R2, 0xe, PT ;  /* 0x0000000e0200780c */ /* 0x000fc80003f25270 */
[----:B------:R-:W-:Y:S02]  /*6610*/  SEL R3, RZ, 0x1, P1 ;  /* 0x00000001ff037807 */ /* 0x000fe40000800000 */
[----:B------:R-:W-:Y:S02]  /*6620*/  SEL R9, R2, RZ, P1 ;  /* 0x000000ff02097207 */ /* 0x000fe40000800000 */
[----:B------:R-:W-:-:S03]  /*6630*/  LOP3.LUT R12, R12, R3, RZ, 0x3c, !PT ;  /* 0x000000030c0c7212 */ /* 0x000fc600078e3cff */
[----:B------:R-:W-:Y:S01]  /*6640*/  IMAD R6, R9, 0x8, R0 ;  /* 0x0000000809067824 */ /* 0x000fe200078e0200 */
[----:B------:R-:W-:Y:S01]  /*6650*/  SHF.L.U32 R5, R12, 0x1f, RZ ;  /* 0x0000001f0c057819 */ /* 0x000fe200000006ff */
[----:B-1----:R-:W-:Y:S06]  /*6660*/  @!P0 BRA `(.L_x_125) ;  /* 0x0000000800708947 */ /* 0x002fec0003800000 */
.L_x_148:
[----:B------:R-:W1:Y:S01]  /*6670*/  SYNCS.PHASECHK.TRANS64.TRYWAIT P0, [R6+URZ], R5 ;  /* 0x00000005060075a7 */ /* 0x000e62000800017f */
[----:B------:R-:W-:-:S05]  /*6680*/  VIADD R2, R9, 0x1 ;  /* 0x0000000109027836 */ /* 0x000fca0000000000 */
[----:B------:R-:W-:-:S04]  /*6690*/  ISETP.NE.AND P1, PT, R2, 0xe, PT ;  /* 0x0000000e0200780c */ /* 0x000fc80003f25270 */
[----:B------:R-:W-:Y:S02]  /*66a0*/  SEL R3, RZ, 0x1, P1 ;  /* 0x00000001ff037807 */ /* 0x000fe40000800000 */
[----:B0-----:R-:W-:Y:S02]  /*66b0*/  SEL R7, R2, RZ, P1 ;  /* 0x000000ff02077207 */ /* 0x001fe40000800000 */
[----:B------:R-:W-:-:S03]  /*66c0*/  LOP3.LUT R12, R12, R3, RZ, 0x3c, !PT ;  /* 0x000000030c0c7212 */ /* 0x000fc600078e3cff */
[----:B------:R-:W-:Y:S01]  /*66d0*/  IMAD R9, R7, 0x8, R0 ;  /* 0x0000000807097824 */ /* 0x000fe200078e0200 */
[----:B------:R-:W-:Y:S01]  /*66e0*/  SHF.L.U32 R4, R12, 0x1f, RZ ;  /* 0x0000001f0c047819 */ /* 0x000fe200000006ff */
[----:B-1----:R-:W-:Y:S06]  /*66f0*/  @!P0 BRA `(.L_x_126) ;  /* 0x0000000800608947 */ /* 0x002fec0003800000 */
.L_x_149:
[----:B------:R-:W1:Y:S01]  /*6700*/  SYNCS.PHASECHK.TRANS64.TRYWAIT P0, [R9+URZ], R4 ;  /* 0x00000004090075a7 */ /* 0x000e62000800017f */
[----:B------:R-:W-:-:S05]  /*6710*/  VIADD R2, R7, 0x1 ;  /* 0x0000000107027836 */ /* 0x000fca0000000000 */
[----:B------:R-:W-:-:S04]  /*6720*/  ISETP.NE.AND P1, PT, R2, 0xe, PT ;  /* 0x0000000e0200780c */ /* 0x000fc80003f25270 */
[----:B------:R-:W-:Y:S02]  /*6730*/  SEL R3, RZ, 0x1, P1 ;  /* 0x00000001ff037807 */ /* 0x000fe40000800000 */
[----:B------:R-:W-:Y:S02]  /*6740*/  SEL R7, R2, RZ, P1 ;  /* 0x000000ff02077207 */ /* 0x000fe40000800000 */
[----:B------:R-:W-:-:S03]  /*6750*/  LOP3.LUT R12, R12, R3, RZ, 0x3c, !PT ;  /* 0x000000030c0c7212 */ /* 0x000fc600078e3cff */
[----:B0-----:R-:W-:Y:S01]  /*6760*/  IMAD R6, R7, 0x8, R0 ;  /* 0x0000000807067824 */ /* 0x001fe200078e0200 */
[----:B------:R-:W-:Y:S01]  /*6770*/  SHF.L.U32 R5, R12, 0x1f, RZ ;  /* 0x0000001f0c057819 */ /* 0x000fe200000006ff */
[----:B-1----:R-:W-:Y:S06]  /*6780*/  @!P0 BRA `(.L_x_127) ;  /* 0x0000000800508947 */ /* 0x002fec0003800000 */
.L_x_150:
        /* <DEDUP_REMOVED lines=9> */
.L_x_151:
        /* <DEDUP_REMOVED lines=9> */
.L_x_152:
        /* <DEDUP_REMOVED lines=9> */
.L_x_153:
        /* <DEDUP_REMOVED lines=9> */
.L_x_154:
        /* <DEDUP_REMOVED lines=9> */
.L_x_155:
        /* <DEDUP_REMOVED lines=9> */
.L_x_156:
        /* <DEDUP_REMOVED lines=9> */
.L_x_157:
        /* <DEDUP_REMOVED lines=9> */
.L_x_158:
[----:B------:R-:W1:Y:S01]  /*6c10*/  SYNCS.PHASECHK.TRANS64.TRYWAIT P0, [R6+URZ], R5 ;  /* 0x00000005060075a7 */ /* 0x000e62000800017f */
[----:B------:R-:W-:-:S05]  /*6c20*/  VIADD R2, R7, 0x1 ;  /* 0x0000000107027836 */ /* 0x000fca0000000000 */
[----:B------:R-:W-:-:S04]  /*6c30*/  ISETP.NE.AND P1, PT, R2, 0xe, PT ;  /* 0x0000000e0200780c */ /* 0x000fc80003f25270 */
[----:B0-----:R-:W-:Y:S02]  /*6c40*/  SEL R4, RZ, 0x1, P1 ;  /* 0x00000001ff047807 */ /* 0x001fe40000800000 */
[----:B------:R-:W-:Y:S02]  /*6c50*/  SEL R3, R2, RZ, P1 ;  /* 0x000000ff02037207 */ /* 0x000fe40000800000 */
[----:B------:R-:W-:Y:S01]  /*6c60*/  LOP3.LUT R4, R11, R4, RZ, 0x3c, !PT ;  /* 0x000000040b047212 */ /* 0x000fe200078e3cff */
[----:B-1----:R-:W-:Y:S06]  /*6c70*/  @!P0 BRA `(.L_x_136) ;  /* 0x0000000400c88947 */ /* 0x002fec0003800000 */
.L_x_159:
[----:B------:R-:W-:Y:S01]  /*6c80*/  IMAD R3, R3, 0x8, R0 ;  /* 0x0000000803037824 */ /* 0x000fe200078e0200 */
[----:B------:R-:W-:-:S07]  /*6c90*/  SHF.L.U32 R0, R4, 0x1f, RZ ;  /* 0x0000001f04007819 */ /* 0x000fce00000006ff */
.L_x_137:
[----:B-1----:R1:W2:Y:S02]  /*6ca0*/  SYNCS.PHASECHK.TRANS64.TRYWAIT P0, [R3+URZ], R0 ;  /* 0x00000000030075a7 */ /* 0x0022a4000800017f */
[----:B--2---:R-:W-:Y:S05]  /*6cb0*/  @!P0 NANOSLEEP.SYNCS 0x989680 ;  /* 0x009896800000895d */ /* 0x004fea0003900000 */
[----:B------:R-:W2:Y:S02]  /*6cc0*/  @!P0 SYNCS.PHASECHK.TRANS64 P0, [R3+URZ], R0 ;  /* 0x00000000030085a7 */ /* 0x000ea4000800007f */
[----:B--2---:R-:W-:Y:S05]  /*6cd0*/  @!P0 BRA `(.L_x_137) ;  /* 0xfffffffc00f08947 */ /* 0x004fea000383ffff */
.L_x_122:
[----:B------:R-:W-:Y:S05]  /*6ce0*/  BSYNC B0 ;  /* 0x0000000000007941 */ /* 0x000fea0003800000 */
.L_x_121:
[----:B------:R-:W-:Y:S05]  /*6cf0*/  EXIT ;  /* 0x000000000000794d */ /* 0x000fea0003800000 */
.L_x_16:
[----:B0-----:R-:W-:-:S04]  /*6d00*/  IMAD.U32 R15, RZ, RZ, UR11 ;  /* 0x0000000bff0f7e24 */ /* 0x001fc8000f8e00ff */
[----:B------:R0:W1:Y:S03]  /*6d10*/  SYNCS.PHASECHK.TRANS64.TRYWAIT P0, [R15+URZ+-0x8], R14 ;  /* 0xfffff80e0f0075a7 */ /* 0x000066000800017f */
[----:B-1----:R-:W-:Y:S05]  /*6d20*/  @!P0 NANOSLEEP.SYNCS 0x989680 ;  /* 0x009896800000895d */ /* 0x002fea0003900000 */
[----:B------:R-:W1:Y:S02]  /*6d30*/  @!P0 SYNCS.PHASECHK.TRANS64 P0, [R15+URZ+-0x8], R14 ;  /* 0xfffff80e0f0085a7 */ /* 0x000e64000800007f */
[----:B-1----:R-:W-:Y:S05]  /*6d40*/  @!P0 BRA `(.L_x_16) ;  /* 0xfffffffc00ec8947 */ /* 0x002fea000383ffff */
[----:B------:R-:W-:Y:S05]  /*6d50*/  BRA `(.L_x_138) ;  /* 0xffffffa8003c7947 */ /* 0x000fea000383ffff */
.L_x_21:
[----:B-1----:R-:W-:-:S04]  /*6d60*/  IMAD.U32 R15, RZ, RZ, UR6 ;  /* 0x00000006ff0f7e24 */ /* 0x002fc8000f8e00ff */
[----:B------:R1:W2:Y:S03]  /*6d70*/  SYNCS.PHASECHK.TRANS64.TRYWAIT P0, [R15+URZ], R14 ;  /* 0x0000000e0f0075a7 */ /* 0x0002a6000800017f */
[----:B--2---:R-:W-:Y:S05]  /*6d80*/  @!P0 NANOSLEEP.SYNCS 0x989680 ;  /* 0x009896800000895d */ /* 0x004fea0003900000 */
[----:B------:R-:W2:Y:S02]  /*6d90*/  @!P0 SYNCS.PHASECHK.TRANS64 P0, [R15+URZ], R14 ;  /* 0x0000000e0f0085a7 */ /* 0x000ea4000800007f */
[----:B--2---:R-:W-:Y:S05]  /*6da0*/  @!P0 BRA `(.L_x_21) ;  /* 0xfffffffc00ec8947 */ /* 0x004fea000383ffff */
[----:B------:R-:W-:Y:S05]  /*6db0*/  BRA `(.L_x_20) ;  /* 0xffffffa800e47947 */ /* 0x000fea000383ffff */
.L_x_27:
[----:B-1----:R-:W-:-:S04]  /*6dc0*/  IMAD.U32 R16, RZ, RZ, UR16 ;  /* 0x00000010ff107e24 */ /* 0x002fc8000f8e00ff */
[----:B------:R1:W2:Y:S03]  /*6dd0*/  SYNCS.PHASECHK.TRANS64.TRYWAIT P0, [R16+URZ], R15 ;  /* 0x0000000f100075a7 */ /* 0x0002a6000800017f */
[----:B--2---:R-:W-:Y:S05]  /*6de0*/  @!P0 NANOSLEEP.SYNCS 0x989680 ;  /* 0x009896800000895d */ /* 0x004fea0003900000 */
[----:B------:R-:W2:Y:S02]  /*6df0*/  @!P0 SYNCS.PHASECHK.TRANS64 P0, [R16+URZ], R15 ;  /* 0x0000000f100085a7 */ /* 0x000ea4000800007f */
[----:B--2---:R-:W-:Y:S05]  /*6e00*/  @!P0 BRA `(.L_x_27) ;  /* 0xfffffffc00ec8947 */ /* 0x004fea000383ffff */
[----:B------:R-:W-:Y:S05]  /*6e10*/  BRA `(.L_x_26) ;  /* 0xffffffb000687947 */ /* 0x000fea000383ffff */
.L_x_35:
[----:B0-----:R-:W-:-:S04]  /*6e20*/  IMAD.U32 R15, RZ, RZ, UR11 ;  /* 0x0000000bff0f7e24 */ /* 0x001fc8000f8e00ff */
[----:B------:R0:W1:Y:S03]  /*6e30*/  SYNCS.PHASECHK.TRANS64.TRYWAIT P0, [R15+URZ+0x8], R14 ;  /* 0x0000080e0f0075a7 */ /* 0x000066000800017f */
[----:B-1----:R-:W-:Y:S05]  /*6e40*/  @!P0 NANOSLEEP.SYNCS 0x989680 ;  /* 0x009896800000895d */ /* 0x002fea0003900000 */
[----:B------:R-:W1:Y:S02]  /*6e50*/  @!P0 SYNCS.PHASECHK.TRANS64 P0, [R15+URZ+0x8], R14 ;  /* 0x0000080e0f0085a7 */ /* 0x000e64000800007f */
[----:B-1----:R-:W-:Y:S05]  /*6e60*/  @!P0 BRA `(.L_x_35) ;  /* 0xfffffffc00ec8947 */ /* 0x002fea000383ffff */
[----:B------:R-:W-:Y:S05]  /*6e70*/  BRA `(.L_x_139) ;  /* 0xffffffb800d87947 */ /* 0x000fea000383ffff */
.L_x_108:
[----:B------:R-:W-:Y:S01]  /*6e80*/  BSSY B1, `(.L_x_140) ;  /* 0x0000006000017945 */ /* 0x000fe20003800000 */
[----:B------:R-:W-:-:S07]  /*6e90*/  IMAD.MOV.U32 R10, RZ, RZ, -0x1 ;  /* 0xffffffffff0a7424 */ /* 0x000fce00078e00ff */
[----:B------:R-:W-:Y:S05]  /*6ea0*/  WARPSYNC.COLLECTIVE R10, `(.L_x_141) ;  /* 0x000000000a0c7348 */ /* 0x000fea0003c00000 */
[----:B------:R-:W-:Y:S02]  /*6eb0*/  ELECT P1, UR62, PT ;  /* 0x00000000003e782f */ /* 0x000fe40003820000 */
[----:B------:R-:W-:Y:S01]  /*6ec0*/  MOV R10, UR62 ;  /* 0x0000003e000a7c02 */ /* 0x000fe20008000f00 */
[----:B------:R-:W-:Y:S10]  /*6ed0*/  ENDCOLLECTIVE ;  /* 0x000000000000791b */ /* 0x000ff40003800000 */
.L_x_141:
[----:B------:R-:W-:Y:S05]  /*6ee0*/  BSYNC B1 ;  /* 0x0000000000017941 */ /* 0x000fea0003800000 */
.L_x_140:
[----:B------:R-:W-:Y:S05]  /*6ef0*/  BRA `(.L_x_142) ;  /* 0xffffffe800a87947 */ /* 0x000fea000383ffff */
.L_x_111:
[----:B-1----:R1:W2:Y:S02]  /*6f00*/  SYNCS.PHASECHK.TRANS64.TRYWAIT P1, [R19+URZ+0x70], R10 ;  /* 0x0000700a130075a7 */ /* 0x0022a4000802017f */
[----:B--2---:R-:W-:Y:S05]  /*6f10*/  @!P1 NANOSLEEP.SYNCS 0x989680 ;  /* 0x009896800000995d */ /* 0x004fea0003900000 */
[----:B------:R-:W2:Y:S02]  /*6f20*/  @!P1 SYNCS.PHASECHK.TRANS64 P1, [R19+URZ+0x70], R10 ;  /* 0x0000700a130095a7 */ /* 0x000ea4000802007f */
[----:B--2---:R-:W-:Y:S05]  /*6f30*/  @!P1 BRA `(.L_x_111) ;  /* 0xfffffffc00f09947 */ /* 0x004fea000383ffff */
[----:B------:R-:W-:Y:S05]  /*6f40*/  BRA `(.L_x_143) ;  /* 0xffffffe800dc7947 */ /* 0x000fea000383ffff */
.L_x_120:
[----:B------:R-:W-:Y:S01]  /*6f50*/  BSSY B0, `(.L_x_144) ;  /* 0x0000006000007945 */ /* 0x000fe20003800000 */
[----:B------:R-:W-:-:S07]  /*6f60*/  IMAD.MOV.U32 R10, RZ, RZ, -0x1 ;  /* 0xffffffffff0a7424 */ /* 0x000fce00078e00ff */
[----:B------:R-:W-:Y:S05]  /*6f70*/  WARPSYNC.COLLECTIVE R10, `(.L_x_145) ;  /* 0x000000000a0c7348 */ /* 0x000fea0003c00000 */
[----:B------:R-:W-:Y:S02]  /*6f80*/  ELECT P1, UR62, PT ;  /* 0x00000000003e782f */ /* 0x000fe40003820000 */
[----:B------:R-:W-:Y:S01]  /*6f90*/  MOV R10, UR62 ;  /* 0x0000003e000a7c02 */ /* 0x000fe20008000f00 */
[----:B------:R-:W-:Y:S10]  /*6fa0*/  ENDCOLLECTIVE ;  /* 0x000000000000791b */ /* 0x000ff40003800000 */
.L_x_145:
[----:B------:R-:W-:Y:S05]  /*6fb0*/  BSYNC B0 ;  /* 0x0000000000007941 */ /* 0x000fea0003800000 */
.L_x_144:
[----:B------:R-:W-:Y:S01]  /*6fc0*/  PLOP3.LUT P0, PT, P1, PT, PT, 0x80, 0x0 ;  /* 0x000000000000781c */ /* 0x000fe20000f0f070 */
[----:B------:R-:W-:-:S12]  /*6fd0*/  BRA `(.L_x_146) ;  /* 0xfffffff4002c7947 */ /* 0x000fd8000383ffff */
.L_x_124:
[----:B0-----:R0:W1:Y:S02]  /*6fe0*/  SYNCS.PHASECHK.TRANS64.TRYWAIT P0, [R5+URZ], R2 ;  /* 0x00000002050075a7 */ /* 0x001064000800017f */
[----:B-1----:R-:W-:Y:S05]  /*6ff0*/  @!P0 NANOSLEEP.SYNCS 0x989680 ;  /* 0x009896800000895d */ /* 0x002fea0003900000 */
[----:B------:R-:W1:Y:S02]  /*7000*/  @!P0 SYNCS.PHASECHK.TRANS64 P0, [R5+URZ], R2 ;  /* 0x00000002050085a7 */ /* 0x000e64000800007f */
[----:B-1----:R-:W-:Y:S05]  /*7010*/  @!P0 BRA `(.L_x_124) ;  /* 0xfffffffc00f08947 */ /* 0x002fea000383ffff */
[----:B------:R-:W-:Y:S05]  /*7020*/  BRA `(.L_x_147) ;  /* 0xfffffff4006c7947 */ /* 0x000fea000383ffff */
.L_x_125:
[----:B0-----:R0:W1:Y:S02]  /*7030*/  SYNCS.PHASECHK.TRANS64.TRYWAIT P0, [R7+URZ], R4 ;  /* 0x00000004070075a7 */ /* 0x001064000800017f */
[----:B-1----:R-:W-:Y:S05]  /*7040*/  @!P0 NANOSLEEP.SYNCS 0x989680 ;  /* 0x009896800000895d */ /* 0x002fea0003900000 */
[----:B------:R-:W1:Y:S02]  /*7050*/  @!P0 SYNCS.PHASECHK.TRANS64 P0, [R7+URZ], R4 ;  /* 0x00000004070085a7 */ /* 0x000e64000800007f */
[----:B-1----:R-:W-:Y:S05]  /*7060*/  @!P0 BRA `(.L_x_125) ;  /* 0xfffffffc00f08947 */ /* 0x002fea000383ffff */
[----:B------:R-:W-:Y:S05]  /*7070*/  BRA `(.L_x_148) ;  /* 0xfffffff4007c7947 */ /* 0x000fea000383ffff */
.L_x_126:
[----:B0-----:R0:W1:Y:S02]  /*7080*/  SYNCS.PHASECHK.TRANS64.TRYWAIT P0, [R6+URZ], R5 ;  /* 0x00000005060075a7 */ /* 0x001064000800017f */
[----:B-1----:R-:W-:Y:S05]  /*7090*/  @!P0 NANOSLEEP.SYNCS 0x989680 ;  /* 0x009896800000895d */ /* 0x002fea0003900000 */
[----:B------:R-:W1:Y:S02]  /*70a0*/  @!P0 SYNCS.PHASECHK.TRANS64 P0, [R6+URZ], R5 ;  /* 0x00000005060085a7 */ /* 0x000e64000800007f */
[----:B-1----:R-:W-:Y:S05]  /*70b0*/  @!P0 BRA `(.L_x_126) ;  /* 0xfffffffc00f08947 */ /* 0x002fea000383ffff */
[----:B------:R-:W-:Y:S05]  /*70c0*/  BRA `(.L_x_149) ;  /* 0xfffffff4008c7947 */ /* 0x000fea000383ffff */
.L_x_127:
[----:B0-----:R0:W1:Y:S02]  /*70d0*/  SYNCS.PHASECHK.TRANS64.TRYWAIT P0, [R9+URZ], R4 ;  /* 0x00000004090075a7 */ /* 0x001064000800017f */
[----:B-1----:R-:W-:Y:S05]  /*70e0*/  @!P0 NANOSLEEP.SYNCS 0x989680 ;  /* 0x009896800000895d */ /* 0x002fea0003900000 */
[----:B------:R-:W1:Y:S02]  /*70f0*/  @!P0 SYNCS.PHASECHK.TRANS64 P0, [R9+URZ], R4 ;  /* 0x00000004090085a7 */ /* 0x000e64000800007f */
[----:B-1----:R-:W-:Y:S05]  /*7100*/  @!P0 BRA `(.L_x_127) ;  /* 0xfffffffc00f08947 */ /* 0x002fea000383ffff */
[----:B------:R-:W-:Y:S05]  /*7110*/  BRA `(.L_x_150) ;  /* 0xfffffff4009c7947 */ /* 0x000fea000383ffff */
.L_x_128:
[----:B0-----:R0:W1:Y:S02]  /*7120*/  SYNCS.PHASECHK.TRANS64.TRYWAIT P0, [R6+URZ], R5 ;  /* 0x00000005060075a7 */ /* 0x001064000800017f */
[----:B-1----:R-:W-:Y:S05]  /*7130*/  @!P0 NANOSLEEP.SYNCS 0x989680 ;  /* 0x009896800000895d */ /* 0x002fea0003900000 */
[----:B------:R-:W1:Y:S02]  /*7140*/  @!P0 SYNCS.PHASECHK.TRANS64 P0, [R6+URZ], R5 ;  /* 0x00000005060085a7 */ /* 0x000e64000800007f */
[----:B-1----:R-:W-:Y:S05]  /*7150*/  @!P0 BRA `(.L_x_128) ;  /* 0xfffffffc00f08947 */ /* 0x002fea000383ffff */
[----:B------:R-:W-:Y:S05]  /*7160*/  BRA `(.L_x_151) ;  /* 0xfffffff400ac7947 */ /* 0x000fea000383ffff */
.L_x_129:
[----:B0-----:R0:W1:Y:S02]  /*7170*/  SYNCS.PHASECHK.TRANS64.TRYWAIT P0, [R9+URZ], R4 ;  /* 0x00000004090075a7 */ /* 0x001064000800017f */
[----:B-1----:R-:W-:Y:S05]  /*7180*/  @!P0 NANOSLEEP.SYNCS 0x989680 ;  /* 0x009896800000895d */ /* 0x002fea0003900000 */
[----:B------:R-:W1:Y:S02]  /*7190*/  @!P0 SYNCS.PHASECHK.TRANS64 P0, [R9+URZ], R4 ;  /* 0x00000004090085a7 */ /* 0x000e64000800007f */
[----:B-1----:R-:W-:Y:S05]  /*71a0*/  @!P0 BRA `(.L_x_129) ;  /* 0xfffffffc00f08947 */ /* 0x002fea000383ffff */
[----:B------:R-:W-:Y:S05]  /*71b0*/  BRA `(.L_x_152) ;  /* 0xfffffff400bc7947 */ /* 0x000fea000383ffff */
.L_x_130:
[----:B0-----:R0:W1:Y:S02]  /*71c0*/  SYNCS.PHASECHK.TRANS64.TRYWAIT P0, [R6+URZ], R5 ;  /* 0x00000005060075a7 */ /* 0x001064000800017f */
[----:B-1----:R-:W-:Y:S05]  /*71d0*/  @!P0 NANOSLEEP.SYNCS 0x989680 ;  /* 0x009896800000895d */ /* 0x002fea0003900000 */
[----:B------:R-:W1:Y:S02]  /*71e0*/  @!P0 SYNCS.PHASECHK.TRANS64 P0, [R6+URZ], R5 ;  /* 0x00000005060085a7 */ /* 0x000e64000800007f */
[----:B-1----:R-:W-:Y:S05]  /*71f0*/  @!P0 BRA `(.L_x_130) ;  /* 0xfffffffc00f08947 */ /* 0x002fea000383ffff */
[----:B------:R-:W-:Y:S05]  /*7200*/  BRA `(.L_x_153) ;  /* 0xfffffff400cc7947 */ /* 0x000fea000383ffff */
.L_x_131:
[----:B0-----:R0:W1:Y:S02]  /*7210*/  SYNCS.PHASECHK.TRANS64.TRYWAIT P0, [R9+URZ], R4 ;  /* 0x00000004090075a7 */ /* 0x001064000800017f */
[----:B-1----:R-:W-:Y:S05]  /*7220*/  @!P0 NANOSLEEP.SYNCS 0x989680 ;  /* 0x009896800000895d */ /* 0x002fea0003900000 */
[----:B------:R-:W1:Y:S02]  /*7230*/  @!P0 SYNCS.PHASECHK.TRANS64 P0, [R9+URZ], R4 ;  /* 0x00000004090085a7 */ /* 0x000e64000800007f */
[----:B-1----:R-:W-:Y:S05]  /*7240*/  @!P0 BRA `(.L_x_131) ;  /* 0xfffffffc00f08947 */ /* 0x002fea000383ffff */
[----:B------:R-:W-:Y:S05]  /*7250*/  BRA `(.L_x_154) ;  /* 0xfffffff400dc7947 */ /* 0x000fea000383ffff */
.L_x_132:
[----:B0-----:R0:W1:Y:S02]  /*7260*/  SYNCS.PHASECHK.TRANS64.TRYWAIT P0, [R6+URZ], R5 ;  /* 0x00000005060075a7 */ /* 0x001064000800017f */
[----:B-1----:R-:W-:Y:S05]  /*7270*/  @!P0 NANOSLEEP.SYNCS 0x989680 ;  /* 0x009896800000895d */ /* 0x002fea0003900000 */
[----:B------:R-:W1:Y:S02]  /*7280*/  @!P0 SYNCS.PHASECHK.TRANS64 P0, [R6+URZ], R5 ;  /* 0x00000005060085a7 */ /* 0x000e64000800007f */
[----:B-1----:R-:W-:Y:S05]  /*7290*/  @!P0 BRA `(.L_x_132) ;  /* 0xfffffffc00f08947 */ /* 0x002fea000383ffff */
[----:B------:R-:W-:Y:S05]  /*72a0*/  BRA `(.L_x_155) ;  /* 0xfffffff400ec7947 */ /* 0x000fea000383ffff */
.L_x_133:
[----:B0-----:R0:W1:Y:S02]  /*72b0*/  SYNCS.PHASECHK.TRANS64.TRYWAIT P0, [R9+URZ], R4 ;  /* 0x00000004090075a7 */ /* 0x001064000800017f */
[----:B-1----:R-:W-:Y:S05]  /*72c0*/  @!P0 NANOSLEEP.SYNCS 0x989680 ;  /* 0x009896800000895d */ /* 0x002fea0003900000 */
[----:B------:R-:W1:Y:S02]  /*72d0*/  @!P0 SYNCS.PHASECHK.TRANS64 P0, [R9+URZ], R4 ;  /* 0x00000004090085a7 */ /* 0x000e64000800007f */
[----:B-1----:R-:W-:Y:S05]  /*72e0*/  @!P0 BRA `(.L_x_133) ;  /* 0xfffffffc00f08947 */ /* 0x002fea000383ffff */
[----:B------:R-:W-:Y:S05]  /*72f0*/  BRA `(.L_x_156) ;  /* 0xfffffff400fc7947 */ /* 0x000fea000383ffff */
.L_x_134:
[----:B0-----:R0:W1:Y:S02]  /*7300*/  SYNCS.PHASECHK.TRANS64.TRYWAIT P0, [R6+URZ], R5 ;  /* 0x00000005060075a7 */ /* 0x001064000800017f */
[----:B-1----:R-:W-:Y:S05]  /*7310*/  @!P0 NANOSLEEP.SYNCS 0x989680 ;  /* 0x009896800000895d */ /* 0x002fea0003900000 */
[----:B------:R-:W1:Y:S02]  /*7320*/  @!P0 SYNCS.PHASECHK.TRANS64 P0, [R6+URZ], R5 ;  /* 0x00000005060085a7 */ /* 0x000e64000800007f */
[----:B-1----:R-:W-:Y:S05]  /*7330*/  @!P0 BRA `(.L_x_134) ;  /* 0xfffffffc00f08947 */ /* 0x002fea000383ffff */
[----:B------:R-:W-:Y:S05]  /*7340*/  BRA `(.L_x_157) ;  /* 0xfffffff8000c7947 */ /* 0x000fea000383ffff */
.L_x_135:
[----:B0-----:R0:W1:Y:S02]  /*7350*/  SYNCS.PHASECHK.TRANS64.TRYWAIT P0, [R9+URZ], R4 ;  /* 0x00000004090075a7 */ /* 0x001064000800017f */
[----:B-1----:R-:W-:Y:S05]  /*7360*/  @!P0 NANOSLEEP.SYNCS 0x989680 ;  /* 0x009896800000895d */ /* 0x002fea0003900000 */
[----:B------:R-:W1:Y:S02]  /*7370*/  @!P0 SYNCS.PHASECHK.TRANS64 P0, [R9+URZ], R4 ;  /* 0x00000004090085a7 */ /* 0x000e64000800007f */
[----:B-1----:R-:W-:Y:S05]  /*7380*/  @!P0 BRA `(.L_x_135) ;  /* 0xfffffffc00f08947 */ /* 0x002fea000383ffff */
[----:B------:R-:W-:Y:S05]  /*7390*/  BRA `(.L_x_158) ;  /* 0xfffffff8001c7947 */ /* 0x000fea000383ffff */
.L_x_136:
[----:B0-----:R0:W1:Y:S02]  /*73a0*/  SYNCS.PHASECHK.TRANS64.TRYWAIT P0, [R6+URZ], R5 ;  /* 0x00000005060075a7 */ /* 0x001064000800017f */
[----:B-1----:R-:W-:Y:S05]  /*73b0*/  @!P0 NANOSLEEP.SYNCS 0x989680 ;  /* 0x009896800000895d */ /* 0x002fea0003900000 */
[----:B------:R-:W1:Y:S02]  /*73c0*/  @!P0 SYNCS.PHASECHK.TRANS64 P0, [R6+URZ], R5 ;  /* 0x00000005060085a7 */ /* 0x000e64000800007f */
[----:B-1----:R-:W-:Y:S05]  /*73d0*/  @!P0 BRA `(.L_x_136) ;  /* 0xfffffffc00f08947 */ /* 0x002fea000383ffff */
[----:B------:R-:W-:Y:S05]  /*73e0*/  BRA `(.L_x_159) ;  /* 0xfffffff800247947 */ /* 0x000fea000383ffff */
.L_x_160:
[----:B------:R-:W-:-:S00]  /*73f0*/  BRA `(.L_x_160) ;  /* 0xfffffffc00fc7947 */ /* 0x000fc0000383ffff */
[----:B------:R-:W-:-:S00]  /*7400*/  NOP ;  /* 0x0000000000007918 */ /* 0x000fc00000000000 */
[----:B------:R-:W-:-:S00]  /*7410*/  NOP ;  /* 0x0000000000007918 */ /* 0x000fc00000000000 */
[----:B------:R-:W-:-:S00]  /*7420*/  NOP ;  /* 0x0000000000007918 */ /* 0x000fc00000000000 */
[----:B------:R-:W-:-:S00]  /*7430*/  NOP ;  /* 0x0000000000007918 */ /* 0x000fc00000000000 */
[----:B------:R-:W-:-:S00]  /*7440*/  NOP ;  /* 0x0000000000007918 */ /* 0x000fc00000000000 */
[----:B------:R-:W-:-:S00]  /*7450*/  NOP ;  /* 0x0000000000007918 */ /* 0x000fc00000000000 */
[----:B------:R-:W-:-:S00]  /*7460*/  NOP ;  /* 0x0000000000007918 */ /* 0x000fc00000000000 */
[----:B------:R-:W-:-:S00]  /*7470*/  NOP ;  /* 0x0000000000007918 */ /* 0x000fc00000000000 */
.L_x_161:


//--------------------- .nv.shared._ZN7cutlass13device_kernelINS_4gemm6kernel13GemmUniversalIN4cute5tupleIJiiiiEEENS1_10collective13CollectiveMmaINS1_37MainloopSm90TmaGmmaWarpSpecializedFP8ILi14ENS5_IJNS4_1CILi1EEESB_SB_EEENS1_32KernelTmaWarpSpecializedPingpongEEENS5_IJNSA_ILi64EEESF_NSA_ILi128EEEEEENS_12float_e4m3_tENS5_IJlSB_lEEESI_SJ_NS4_8TiledMMAINS4_8MMA_AtomIJNS4_4SM904GMMA30MMA_64x64x32_F32E4M3E4M3_SS_TNILNSN_7ScaleInE1ELSP_1EEEEEENS4_6LayoutISC_NS5_IJNSA_ILi0EEEST_ST_EEEEENS5_IJNS4_10UnderscoreESW_SW_EEEEENS4_13SM90_TMA_LOADENS4_14ComposedLayoutINS4_7SwizzleILi3ELi4ELi3EEENS4_18smem_ptr_flag_bitsILi8EEENSS_INS5_IJNSA_ILi8EEESG_EEENS5_IJSG_SB_EEEEEEEvNS4_8identityESZ_S19_vS1A_EENS_8epilogue10collective6detail29Sm90TmaWarpSpecializedAdapterINS1D_15DefaultEpilogueISI_SJ_SJ_NS1C_6thread17LinearCombinationISI_Li1EffLNS1H_9ScaleType4KindE0ELNS_15FloatRoundStyleE2ESI_EENS1_15EpilogueDefaultEEEEEvvEEEEvNT_6ParamsE --------------------------
	.section	.nv.shared._ZN7cutlass13device_kernelINS_4gemm6kernel13GemmUniversalIN4cute5tupleIJiiiiEEENS1_10collective13CollectiveMmaINS1_37MainloopSm90TmaGmmaWarpSpecializedFP8ILi14ENS5_IJNS4_1CILi1EEESB_SB_EEENS1_32KernelTmaWarpSpecializedPingpongEEENS5_IJNSA_ILi64EEESF_NSA_ILi128EEEEEENS_12float_e4m3_tENS5_IJlSB_lEEESI_SJ_NS4_8TiledMMAINS4_8MMA_AtomIJNS4_4SM904GMMA30MMA_64x64x32_F32E4M3E4M3_SS_TNILNSN_7ScaleInE1ELSP_1EEEEEENS4_6LayoutISC_NS5_IJNSA_ILi0EEEST_ST_EEEEENS5_IJNS4_10UnderscoreESW_SW_EEEEENS4_13SM90_TMA_LOADENS4_14ComposedLayoutINS4_7SwizzleILi3ELi4ELi3EEENS4_18smem_ptr_flag_bitsILi8EEENSS_INS5_IJNSA_ILi8EEESG_EEENS5_IJSG_SB_EEEEEEEvNS4_8identityESZ_S19_vS1A_EENS_8epilogue10collective6detail29Sm90TmaWarpSpecializedAdapterINS1D_15DefaultEpilogueISI_SJ_SJ_NS1C_6thread17LinearCombinationISI_Li1EffLNS1H_9ScaleType4KindE0ELNS_15FloatRoundStyleE2ESI_EENS1_15EpilogueDefaultEEEEEvvEEEEvNT_6ParamsE,"aw",@nobits
	.sectionflags	@""
	.align	16
	.zero		1024


//--------------------- .nv.shared.reserved.0     --------------------------
	.section	.nv.shared.reserved.0,"aw",@nobits
	.weak		__nv_reservedSMEM_offset_0_alias
	.size		__nv_reservedSMEM_offset_0_alias, 0, 0
	.other		__nv_reservedSMEM_offset_0_alias,@"STO_CUDA_RESERVED_SHARED STV_DEFAULT"
__nv_reservedSMEM_offset_0_alias:
	.zero		0


//--------------------- .nv.global                --------------------------
	.section	.nv.global,"aw",@nobits
.nv.global:
	.type		_ZN40_INTERNAL_d08acbdb_4_k_cu_6e5cf9a6_220424cute1_E,@object
	.size		_ZN40_INTERNAL_d08acbdb_4_k_cu_6e5cf9a6_220424cute1_E,(_ZN40_INTERNAL_d08acbdb_4_k_cu_6e5cf9a6_220424cuda3std3__45__cpo6cbeginE - _ZN40_INTERNAL_d08acbdb_4_k_cu_6e5cf9a6_220424cute1_E)
_ZN40_INTERNAL_d08acbdb_4_k_cu_6e5cf9a6_220424cute1_E:
	.zero		1
	.type		_ZN40_INTERNAL_d08acbdb_4_k_cu_6e5cf9a6_220424cuda3std3__45__cpo6cbeginE,@object
	.size		_ZN40_INTERNAL_d08acbdb_4_k_cu_6e5cf9a6_220424cuda3std3__45__cpo6cbeginE,(_ZN40_INTERNAL_d08acbdb_4_k_cu_6e5cf9a6_220424cuda3std3__48in_placeE - _ZN40_INTERNAL_d08acbdb_4_k_cu_6e5cf9a6_220424cuda3std3__45__cpo6cbeginE)
_ZN40_INTERNAL_d08acbdb_4_k_cu_6e5cf9a6_220424cuda3std3__45__cpo6cbeginE:
	.zero		1
	.type		_ZN40_INTERNAL_d08acbdb_4_k_cu_6e5cf9a6_220424cuda3std3__48in_placeE,@object
	.size		_ZN40_INTERNAL_d08acbdb_4_k_cu_6e5cf9a6_220424cuda3std3__48in_placeE,(_ZN40_INTERNAL_d08acbdb_4_k_cu_6e5cf9a6_220424cuda3std6ranges3__45__cpo9iter_moveE - _ZN40_INTERNAL_d08acbdb_4_k_cu_6e5cf9a6_220424cuda3std3__48in_placeE)
_ZN40_INTERNAL_d08acbdb_4_k_cu_6e5cf9a6_220424cuda3std3__48in_placeE:
	.zero		1
	.type		_ZN40_INTERNAL_d08acbdb_4_k_cu_6e5cf9a6_220424cuda3std6ranges3__45__cpo9iter_moveE,@object
	.size		_ZN40_INTERNAL_d08acbdb_4_k_cu_6e5cf9a6_220424cuda3std6ranges3__45__cpo9iter_moveE,(_ZN40_INTERNAL_d08acbdb_4_k_cu_6e5cf9a6_220424cuda3std3__45__cpo5beginE - _ZN40_INTERNAL_d08acbdb_4_k_cu_6e5cf9a6_220424cuda3std6ranges3__45__cpo9iter_moveE)
_ZN40_INTERNAL_d08acbdb_4_k_cu_6e5cf9a6_220424cuda3std6ranges3__45__cpo9iter_moveE:
	.zero		1
	.type		_ZN40_INTERNAL_d08acbdb_4_k_cu_6e5cf9a6_220424cuda3std3__45__cpo5beginE,@object
	.size		_ZN40_INTERNAL_d08acbdb_4_k_cu_6e5cf9a6_220424cuda3std3__45__cpo5beginE,(_ZN40_INTERNAL_d08acbdb_4_k_cu_6e5cf9a6_220424cuda3std3__442_GLOBAL__N__d08acbdb_4_k_cu_6e5cf9a6_220426ignoreE - _ZN40_INTERNAL_d08acbdb_4_k_cu_6e5cf9a6_220424cuda3std3__45__cpo5beginE)
_ZN40_INTERNAL_d08acbdb_4_k_cu_6e5cf9a6_220424cuda3std3__45__cpo5beginE:
	.zero		1
	.type		_ZN40_INTERNAL_d08acbdb_4_k_cu_6e5cf9a6_220424cuda3std3__442_GLOBAL__N__d08acbdb_4_k_cu_6e5cf9a6_220426ignoreE,@object
	.size		_ZN40_INTERNAL_d08acbdb_4_k_cu_6e5cf9a6_220424cuda3std3__442_GLOBAL__N__d08acbdb_4_k_cu_6e5cf9a6_220426ignoreE,(_ZN40_INTERNAL_d08acbdb_4_k_cu_6e5cf9a6_220424cute7productE - _ZN40_INTERNAL_d08acbdb_4_k_cu_6e5cf9a6_220424cuda3std3__442_GLOBAL__N__d08acbdb_4_k_cu_6e5cf9a6_220426ignoreE)
_ZN40_INTERNAL_d08acbdb_4_k_cu_6e5cf9a6_220424cuda3std3__442_GLOBAL__N__d08acbdb_4_k_cu_6e5cf9a6_220426ignoreE:
	.zero		1
	.type		_ZN40_INTERNAL_d08acbdb_4_k_cu_6e5cf9a6_220424cute7productE,@object
	.size		_ZN40_INTERNAL_d08acbdb_4_k_cu_6e5cf9a6_220424cute7productE,(_ZN40_INTERNAL_d08acbdb_4_k_cu_6e5cf9a6_220424cuda3std3__45__cpo3endE - _ZN40_INTERNAL_d08acbdb_4_k_cu_6e5cf9a6_220424cute7productE)
_ZN40_INTERNAL_d08acbdb_4_k_cu_6e5cf9a6_220424cute7productE:
	.zero		1
	.type		_ZN40_INTERNAL_d08acbdb_4_k_cu_6e5cf9a6_220424cuda3std3__45__cpo3endE,@object
	.size		_ZN40_INTERNAL_d08acbdb_4_k_cu_6e5cf9a6_220424cuda3std3__45__cpo3endE,(_ZN40_INTERNAL_d08acbdb_4_k_cu_6e5cf9a6_220424cuda3std3__419piecewise_constructE - _ZN40_INTERNAL_d08acbdb_4_k_cu_6e5cf9a6_220424cuda3std3__45__cpo3endE)
_ZN40_INTERNAL_d08acbdb_4_k_cu_6e5cf9a6_220424cuda3std3__45__cpo3endE:
	.zero		1
	.type		_ZN40_INTERNAL_d08acbdb_4_k_cu_6e5cf9a6_220424cuda3std3__419piecewise_constructE,@object
	.size		_ZN40_INTERNAL_d08acbdb_4_k_cu_6e5cf9a6_220424cuda3std3__419piecewise_constructE,(_ZN40_INTERNAL_d08acbdb_4_k_cu_6e5cf9a6_220424cuda3std3__45__cpo4cendE - _ZN40_INTERNAL_d08acbdb_4_k_cu_6e5cf9a6_220424cuda3std3__419piecewise_constructE)
_ZN40_INTERNAL_d08acbdb_4_k_cu_6e5cf9a6_220424cuda3std3__419piecewise_constructE:
	.zero		1
	.type		_ZN40_INTERNAL_d08acbdb_4_k_cu_6e5cf9a6_220424cuda3std3__45__cpo4cendE,@object
	.size		_ZN40_INTERNAL_d08acbdb_4_k_cu_6e5cf9a6_220424cuda3std3__45__cpo4cendE,(_ZN40_INTERNAL_d08acbdb_4_k_cu_6e5cf9a6_220424cuda3std6ranges3__45__cpo4swapE - _ZN40_INTERNAL_d08acbdb_4_k_cu_6e5cf9a6_220424cuda3std3__45__cpo4cendE)
_ZN40_INTERNAL_d08acbdb_4_k_cu_6e5cf9a6_220424cuda3std3__45__cpo4cendE:
	.zero		1
	.type		_ZN40_INTERNAL_d08acbdb_4_k_cu_6e5cf9a6_220424cuda3std6ranges3__45__cpo4swapE,@object
	.size		_ZN40_INTERNAL_d08acbdb_4_k_cu_6e5cf9a6_220424cuda3std6ranges3__45__cpo4swapE,(.L_7 - _ZN40_INTERNAL_d08acbdb_4_k_cu_6e5cf9a6_220424cuda3std6ranges3__45__cpo4swapE)
_ZN40_INTERNAL_d08acbdb_4_k_cu_6e5cf9a6_220424cuda3std6ranges3__45__cpo4swapE:
	.zero		1
.L_7:


//--------------------- .nv.constant0._ZN7cutlass13device_kernelINS_4gemm6kernel13GemmUniversalIN4cute5tupleIJiiiiEEENS1_10collective13CollectiveMmaINS1_37MainloopSm90TmaGmmaWarpSpecializedFP8ILi14ENS5_IJNS4_1CILi1EEESB_SB_EEENS1_32KernelTmaWarpSpecializedPingpongEEENS5_IJNSA_ILi64EEESF_NSA_ILi128EEEEEENS_12float_e4m3_tENS5_IJlSB_lEEESI_SJ_NS4_8TiledMMAINS4_8MMA_AtomIJNS4_4SM904GMMA30MMA_64x64x32_F32E4M3E4M3_SS_TNILNSN_7ScaleInE1ELSP_1EEEEEENS4_6LayoutISC_NS5_IJNSA_ILi0EEEST_ST_EEEEENS5_IJNS4_10UnderscoreESW_SW_EEEEENS4_13SM90_TMA_LOADENS4_14ComposedLayoutINS4_7SwizzleILi3ELi4ELi3EEENS4_18smem_ptr_flag_bitsILi8EEENSS_INS5_IJNSA_ILi8EEESG_EEENS5_IJSG_SB_EEEEEEEvNS4_8identityESZ_S19_vS1A_EENS_8epilogue10collective6detail29Sm90TmaWarpSpecializedAdapterINS1D_15DefaultEpilogueISI_SJ_SJ_NS1C_6thread17LinearCombinationISI_Li1EffLNS1H_9ScaleType4KindE0ELNS_15FloatRoundStyleE2ESI_EENS1_15EpilogueDefaultEEEEEvvEEEEvNT_6ParamsE --------------------------
	.section	.nv.constant0._ZN7cutlass13device_kernelINS_4gemm6kernel13GemmUniversalIN4cute5tupleIJiiiiEEENS1_10collective13CollectiveMmaINS1_37MainloopSm90TmaGmmaWarpSpecializedFP8ILi14ENS5_IJNS4_1CILi1EEESB_SB_EEENS1_32KernelTmaWarpSpecializedPingpongEEENS5_IJNSA_ILi64EEESF_NSA_ILi128EEEEEENS_12float_e4m3_tENS5_IJlSB_lEEESI_SJ_NS4_8TiledMMAINS4_8MMA_AtomIJNS4_4SM904GMMA30MMA_64x64x32_F32E4M3E4M3_SS_TNILNSN_7ScaleInE1ELSP_1EEEEEENS4_6LayoutISC_NS5_IJNSA_ILi0EEEST_ST_EEEEENS5_IJNS4_10UnderscoreESW_SW_EEEEENS4_13SM90_TMA_LOADENS4_14ComposedLayoutINS4_7SwizzleILi3ELi4ELi3EEENS4_18smem_ptr_flag_bitsILi8EEENSS_INS5_IJNSA_ILi8EEESG_EEENS5_IJSG_SB_EEEEEEEvNS4_8identityESZ_S19_vS1A_EENS_8epilogue10collective6detail29Sm90TmaWarpSpecializedAdapterINS1D_15DefaultEpilogueISI_SJ_SJ_NS1C_6thread17LinearCombinationISI_Li1EffLNS1H_9ScaleType4KindE0ELNS_15FloatRoundStyleE2ESI_EENS1_15EpilogueDefaultEEEEEvvEEEEvNT_6ParamsE,"a",@progbits
	.sectionflags	@""
	.align	4
.nv.constant0._ZN7cutlass13device_kernelINS_4gemm6kernel13GemmUniversalIN4cute5tupleIJiiiiEEENS1_10collective13CollectiveMmaINS1_37MainloopSm90TmaGmmaWarpSpecializedFP8ILi14ENS5_IJNS4_1CILi1EEESB_SB_EEENS1_32KernelTmaWarpSpecializedPingpongEEENS5_IJNSA_ILi64EEESF_NSA_ILi128EEEEEENS_12float_e4m3_tENS5_IJlSB_lEEESI_SJ_NS4_8TiledMMAINS4_8MMA_AtomIJNS4_4SM904GMMA30MMA_64x64x32_F32E4M3E4M3_SS_TNILNSN_7ScaleInE1ELSP_1EEEEEENS4_6LayoutISC_NS5_IJNSA_ILi0EEEST_ST_EEEEENS5_IJNS4_10UnderscoreESW_SW_EEEEENS4_13SM90_TMA_LOADENS4_14ComposedLayoutINS4_7SwizzleILi3ELi4ELi3EEENS4_18smem_ptr_flag_bitsILi8EEENSS_INS5_IJNSA_ILi8EEESG_EEENS5_IJSG_SB_EEEEEEEvNS4_8identityESZ_S19_vS1A_EENS_8epilogue10collective6detail29Sm90TmaWarpSpecializedAdapterINS1D_15DefaultEpilogueISI_SJ_SJ_NS1C_6thread17LinearCombinationISI_Li1EffLNS1H_9ScaleType4KindE0ELNS_15FloatRoundStyleE2ESI_EENS1_15EpilogueDefaultEEEEEvvEEEEvNT_6ParamsE:
	.zero		1664


//--------------------- SYMBOLS --------------------------

	.type		.nv.reservedSmem.offset0,@object
	.size		.nv.reservedSmem.offset0,0x4
